	.target	sm_80

	.elftype	@"ET_EXEC"


//--------------------- .note.nv.tkinfo           --------------------------
	.section	.note.nv.tkinfo,"",@"SHT_NOTE"
	.sectionflags	@"SHF_NOTE_NV_TKINFO"
	.tkinfo
        /*0018*/ 	.word	0x00000002
        /*0030*/ 	.string	""
        /*0030*/ 	.string	"ptxas"
        /*0030*/ 	.string	"Cuda compilation tools, release 13.0, V13.0.88"
        /*0030*/ 	.string	"Build cuda_13.0.r13.0/compiler.36424714_0"
        /*0030*/ 	.string	"-v  -suppress-debug-info  -lineinfo  -arch sm_80 "



//--------------------- .note.nv.cuinfo           --------------------------
	.section	.note.nv.cuinfo,"",@"SHT_NOTE"
	.sectionflags	@"SHF_NOTE_NV_CUINFO"
        /*0018*/ 	.short	0x0002
        /*001a*/ 	.short	0x0050
        /*001c*/ 	.short	0x0082
	.zero		2


//--------------------- .nv.info                  --------------------------
	.section	.nv.info,"",@"SHT_CUDA_INFO"
	.align	4


	//----- nvinfo : EIATTR_REGCOUNT
	.align		4
        /*0000*/ 	.byte	0x04, 0x2f
        /*0002*/ 	.short	(.L_1 - .L_0)
	.align		4
.L_0:
        /*0004*/ 	.word	index@(matmul_kernel)
        /*0008*/ 	.word	0x000000e6


	//----- nvinfo : EIATTR_FRAME_SIZE
	.align		4
.L_1:
        /*000c*/ 	.byte	0x04, 0x11
        /*000e*/ 	.short	(.L_3 - .L_2)
	.align		4
.L_2:
        /*0010*/ 	.word	index@(matmul_kernel)
        /*0014*/ 	.word	0x00000000


	//----- nvinfo : EIATTR_MIN_STACK_SIZE
	.align		4
.L_3:
        /*0018*/ 	.byte	0x04, 0x12
        /*001a*/ 	.short	(.L_5 - .L_4)
	.align		4
.L_4:
        /*001c*/ 	.word	index@(matmul_kernel)
        /*0020*/ 	.word	0x00000000
.L_5:


//--------------------- .nv.info.matmul_kernel    --------------------------
	.section	.nv.info.matmul_kernel,"",@"SHT_CUDA_INFO"
	.sectionflags	@""
	.align	4


	//----- nvinfo : EIATTR_CUDA_API_VERSION
	.align		4
        /*0000*/ 	.byte	0x04, 0x37
        /*0002*/ 	.short	(.L_7 - .L_6)
.L_6:
        /*0004*/ 	.word	0x00000082


	//----- nvinfo : EIATTR_SW2861232_WAR
	.align		4
.L_7:
        /*0008*/ 	.byte	0x01, 0x35
	.zero		2


	//----- nvinfo : EIATTR_PARAM_CBANK
	.align		4
        /*000c*/ 	.byte	0x04, 0x0a
        /*000e*/ 	.short	(.L_9 - .L_8)
	.align		4
.L_8:
        /*0010*/ 	.word	index@(.nv.constant0.matmul_kernel)
        /*0014*/ 	.short	0x0160
        /*0016*/ 	.short	0x0050


	//----- nvinfo : EIATTR_CBANK_PARAM_SIZE
	.align		4
.L_9:
        /*0018*/ 	.byte	0x03, 0x19
        /*001a*/ 	.short	0x0050


	//----- nvinfo : EIATTR_KPARAM_INFO
	.align		4
        /*001c*/ 	.byte	0x04, 0x17
        /*001e*/ 	.short	(.L_11 - .L_10)
.L_10:
        /*0020*/ 	.word	0x00000000
        /*0024*/ 	.short	0x000d
        /*0026*/ 	.short	0x0048
        /*0028*/ 	.byte	0x00, 0xf4, 0x21, 0x00


	//----- nvinfo : EIATTR_KPARAM_INFO
	.align		4
.L_11:
        /*002c*/ 	.byte	0x04, 0x17
        /*002e*/ 	.short	(.L_13 - .L_12)
.L_12:
        /*0030*/ 	.word	0x00000000
        /*0034*/ 	.short	0x000c
        /*0036*/ 	.short	0x0040
        /*0038*/ 	.byte	0x00, 0xf4, 0x21, 0x00


	//----- nvinfo : EIATTR_KPARAM_INFO
	.align		4
.L_13:
        /*003c*/ 	.byte	0x04, 0x17
        /*003e*/ 	.short	(.L_15 - .L_14)
.L_14:
        /*0040*/ 	.word	0x00000000
        /*0044*/ 	.short	0x000b
        /*0046*/ 	.short	0x0038
        /*0048*/ 	.byte	0x00, 0xf0, 0x11, 0x00


	//----- nvinfo : EIATTR_KPARAM_INFO
	.align		4
.L_15:
        /*004c*/ 	.byte	0x04, 0x17
        /*004e*/ 	.short	(.L_17 - .L_16)
.L_16:
        /*0050*/ 	.word	0x00000000
        /*0054*/ 	.short	0x000a
        /*0056*/ 	.short	0x0034
        /*0058*/ 	.byte	0x00, 0xf0, 0x11, 0x00


	//----- nvinfo : EIATTR_KPARAM_INFO
	.align		4
.L_17:
        /*005c*/ 	.byte	0x04, 0x17
        /*005e*/ 	.short	(.L_19 - .L_18)
.L_18:
        /*0060*/ 	.word	0x00000000
        /*0064*/ 	.short	0x0009
        /*0066*/ 	.short	0x0030
        /*0068*/ 	.byte	0x00, 0xf0, 0x11, 0x00


	//----- nvinfo : EIATTR_KPARAM_INFO
	.align		4
.L_19:
        /*006c*/ 	.byte	0x04, 0x17
        /*006e*/ 	.short	(.L_21 - .L_20)
.L_20:
        /*0070*/ 	.word	0x00000000
        /*0074*/ 	.short	0x0008
        /*0076*/ 	.short	0x002c
        /*0078*/ 	.byte	0x00, 0xf0, 0x11, 0x00


	//----- nvinfo : EIATTR_KPARAM_INFO
	.align		4
.L_21:
        /*007c*/ 	.byte	0x04, 0x17
        /*007e*/ 	.short	(.L_23 - .L_22)
.L_22:
        /*0080*/ 	.word	0x00000000
        /*0084*/ 	.short	0x0007
        /*0086*/ 	.short	0x0028
        /*0088*/ 	.byte	0x00, 0xf0, 0x11, 0x00


	//----- nvinfo : EIATTR_KPARAM_INFO
	.align		4
.L_23:
        /*008c*/ 	.byte	0x04, 0x17
        /*008e*/ 	.short	(.L_25 - .L_24)
.L_24:
        /*0090*/ 	.word	0x00000000
        /*0094*/ 	.short	0x0006
        /*0096*/ 	.short	0x0024
        /*0098*/ 	.byte	0x00, 0xf0, 0x11, 0x00


	//----- nvinfo : EIATTR_KPARAM_INFO
	.align		4
.L_25:
        /*009c*/ 	.byte	0x04, 0x17
        /*009e*/ 	.short	(.L_27 - .L_26)
.L_26:
        /*00a0*/ 	.word	0x00000000
        /*00a4*/ 	.short	0x0005
        /*00a6*/ 	.short	0x0020
        /*00a8*/ 	.byte	0x00, 0xf0, 0x11, 0x00


	//----- nvinfo : EIATTR_KPARAM_INFO
	.align		4
.L_27:
        /*00ac*/ 	.byte	0x04, 0x17
        /*00ae*/ 	.short	(.L_29 - .L_28)
.L_28:
        /*00b0*/ 	.word	0x00000000
        /*00b4*/ 	.short	0x0004
        /*00b6*/ 	.short	0x001c
        /*00b8*/ 	.byte	0x00, 0xf0, 0x11, 0x00


	//----- nvinfo : EIATTR_KPARAM_INFO
	.align		4
.L_29:
        /*00bc*/ 	.byte	0x04, 0x17
        /*00be*/ 	.short	(.L_31 - .L_30)
.L_30:
        /*00c0*/ 	.word	0x00000000
        /*00c4*/ 	.short	0x0003
        /*00c6*/ 	.short	0x0018
        /*00c8*/ 	.byte	0x00, 0xf0, 0x11, 0x00


	//----- nvinfo : EIATTR_KPARAM_INFO
	.align		4
.L_31:
        /*00cc*/ 	.byte	0x04, 0x17
        /*00ce*/ 	.short	(.L_33 - .L_32)
.L_32:
        /*00d0*/ 	.word	0x00000000
        /*00d4*/ 	.short	0x0002
        /*00d6*/ 	.short	0x0010
        /*00d8*/ 	.byte	0x00, 0xf4, 0x21, 0x00


	//----- nvinfo : EIATTR_KPARAM_INFO
	.align		4
.L_33:
        /*00dc*/ 	.byte	0x04, 0x17
        /*00de*/ 	.short	(.L_35 - .L_34)
.L_34:
        /*00e0*/ 	.word	0x00000000
        /*00e4*/ 	.short	0x0001
        /*00e6*/ 	.short	0x0008
        /*00e8*/ 	.byte	0x00, 0xf4, 0x21, 0x00


	//----- nvinfo : EIATTR_KPARAM_INFO
	.align		4
.L_35:
        /*00ec*/ 	.byte	0x04, 0x17
        /*00ee*/ 	.short	(.L_37 - .L_36)
.L_36:
        /*00f0*/ 	.word	0x00000000
        /*00f4*/ 	.short	0x0000
        /*00f6*/ 	.short	0x0000
        /*00f8*/ 	.byte	0x00, 0xf4, 0x21, 0x00


	//----- nvinfo : EIATTR_MAXREG_COUNT
	.align		4
.L_37:
        /*00fc*/ 	.byte	0x03, 0x1b
        /*00fe*/ 	.short	0x00ff


	//----- nvinfo : EIATTR_NUM_BARRIERS
	.align		4
        /*0100*/ 	.byte	0x02, 0x4c
        /*0102*/ 	.byte	0x01
	.zero		1


	//----- nvinfo : EIATTR_MERCURY_ISA_VERSION
	.align		4
        /*0104*/ 	.byte	0x03, 0x5f
        /*0106*/ 	.short	0x0000


	//----- nvinfo : EIATTR_EXIT_INSTR_OFFSETS
	.align		4
        /*0108*/ 	.byte	0x04, 0x1c
        /*010a*/ 	.short	(.L_39 - .L_38)


	//   ....[0]....
.L_38:
        /*010c*/ 	.word	0x00008080


	//   ....[1]....
        /*0110*/ 	.word	0x000080a0


	//----- nvinfo : EIATTR_REQNTID
	.align		4
.L_39:
        /*0114*/ 	.byte	0x04, 0x10
        /*0116*/ 	.short	(.L_41 - .L_40)
.L_40:
        /*0118*/ 	.word	0x00000100
        /*011c*/ 	.word	0x00000001
        /*0120*/ 	.word	0x00000001
.L_41:


//--------------------- .nv.callgraph             --------------------------
	.section	.nv.callgraph,"",@"SHT_CUDA_CALLGRAPH"
	.align	4
	.sectionentsize	8
	.align		4
        /*0000*/ 	.word	0x00000000
	.align		4
        /*0004*/ 	.word	0xffffffff
	.align		4
        /*0008*/ 	.word	0x00000000
	.align		4
        /*000c*/ 	.word	0xfffffffe
	.align		4
        /*0010*/ 	.word	0x00000000
	.align		4
        /*0014*/ 	.word	0xfffffffd
	.align		4
        /*0018*/ 	.word	0x00000000
	.align		4
        /*001c*/ 	.word	0xfffffffc


//--------------------- .nv.rel.action            --------------------------
	.section	.nv.rel.action,"",@"SHT_CUDA_RELOCINFO"
	.align	8
	.sectionentsize	8
        /*0000*/ 	.byte	0x73, 0x00, 0x00, 0x00, 0x00, 0x00, 0x00, 0x00, 0x00, 0x00, 0x00, 0x11, 0x25, 0x00, 0x05, 0x36


//--------------------- .nv.constant0.matmul_kernel --------------------------
	.section	.nv.constant0.matmul_kernel,"a",@progbits
	.sectionflags	@""
	.align	4
.nv.constant0.matmul_kernel:
	.zero		432


//--------------------- .text.matmul_kernel       --------------------------
	.section	.text.matmul_kernel,"ax",@progbits
	.sectioninfo	@"SHI_REGISTERS=230"
	.align	128
        .global         matmul_kernel
        .type           matmul_kernel,@function
        .size           matmul_kernel,(.L_x_3 - matmul_kernel)
        .other          matmul_kernel,@"STO_CUDA_ENTRY STV_DEFAULT"
matmul_kernel:
.text.matmul_kernel:
[----:B------:R-:W-:Y:S02]  /*0000*/  IMAD.MOV.U32 R1, RZ, RZ, c[0x0][0x28] ;  /* 0x00000a00ff017624 */ /* 0x000fe400078e00ff */
[----:B------:R-:W-:Y:S01]  /*0010*/  IMAD.MOV.U32 R0, RZ, RZ, c[0x0][0x17c] ;  /* 0x00005f00ff007624 */ /* 0x000fe200078e00ff */
[----:B------:R-:W1:Y:S01]  /*0020*/  S2R R7, SR_CTAID.X ;  /* 0x0000000000077919 */ /* 0x000e620000002500 */
[----:B------:R-:W-:Y:S01]  /*0030*/  UMOV UR5, 0x1f ;  /* 0x0000001f00057882 */ /* 0x000fe20000000000 */
[----:B------:R-:W-:Y:S01]  /*0040*/  IMAD.MOV.U32 R76, RZ, RZ, c[0x0][0x188] ;  /* 0x00006200ff4c7624 */ /* 0x000fe200078e00ff */
[----:B------:R-:W-:Y:S01]  /*0050*/  ULDC UR9, c[0x0][0x180] ;  /* 0x0000600000097ab9 */ /* 0x000fe20000000800 */
[----:B------:R-:W-:Y:S01]  /*0060*/  IADD3 R0, R0, 0xff, RZ ;  /* 0x000000ff00007810 */ /* 0x000fe20007ffe0ff */
[----:B------:R-:W2:Y:S01]  /*0070*/  S2R R193, SR_TID.X ;  /* 0x0000000000c17919 */ /* 0x000ea20000002100 */
[----:B------:R-:W-:Y:S01]  /*0080*/  UIADD3 UR5, UR5, UR9, URZ ;  /* 0x0000000905057290 */ /* 0x000fe2000fffe03f */
[----:B------:R-:W-:Y:S01]  /*0090*/  CS2R R144, SRZ ;  /* 0x0000000000907805 */ /* 0x000fe2000001ff00 */
[----:B------:R-:W-:Y:S01]  /*00a0*/  SHF.R.S32.HI R3, RZ, 0x1f, R0 ;  /* 0x0000001fff037819 */ /* 0x000fe20000011400 */
[----:B------:R-:W-:Y:S01]  /*00b0*/  UIADD3 UR8, UR9, -0x20, URZ ;  /* 0xffffffe009087890 */ /* 0x000fe2000fffe03f */
[----:B------:R-:W-:Y:S01]  /*00c0*/  CS2R R146, SRZ ;  /* 0x0000000000927805 */ /* 0x000fe2000001ff00 */
[----:B------:R-:W-:Y:S01]  /*00d0*/  UISETP.GT.AND UP0, UPT, UR5, 0x1f, UPT ;  /* 0x0000001f0500788c */ /* 0x000fe2000bf04270 */
[----:B------:R-:W-:Y:S01]  /*00e0*/  LEA.HI R3, R3, R0, RZ, 0x8 ;  /* 0x0000000003037211 */ /* 0x000fe200078f40ff */
[----:B------:R-:W-:Y:S01]  /*00f0*/  ULDC.64 UR14, c[0x0][0x118] ;  /* 0x00004600000e7ab9 */ /* 0x000fe20000000a00 */
[----:B------:R-:W-:Y:S01]  /*0100*/  CS2R R136, SRZ ;  /* 0x0000000000887805 */ /* 0x000fe2000001ff00 */
[----:B------:R-:W-:Y:S01]  /*0110*/  USEL UR4, URZ, 0x4, !UP0 ;  /* 0x000000043f047887 */ /* 0x000fe2000c000000 */
[----:B------:R-:W-:Y:S01]  /*0120*/  SHF.R.S32.HI R3, RZ, 0x8, R3 ;  /* 0x00000008ff037819 */ /* 0x000fe20000011403 */
[----:B------:R-:W-:Y:S01]  /*0130*/  UISETP.GT.AND UP0, UPT, UR5, 0x3f, UPT ;  /* 0x0000003f0500788c */ /* 0x000fe2000bf04270 */
[----:B------:R-:W-:Y:S01]  /*0140*/  CS2R R138, SRZ ;  /* 0x00000000008a7805 */ /* 0x000fe2000001ff00 */
[----:B------:R-:W-:-:S02]  /*0150*/  ULDC.64 UR6, c[0x0][0x188] ;  /* 0x0000620000067ab9 */ /* 0x000fc40000000a00 */
[----:B------:R-:W-:Y:S01]  /*0160*/  IMAD.SHL.U32 R4, R3, 0x8, RZ ;  /* 0x0000000803047824 */ /* 0x000fe200078e00ff */
[----:B------:R-:W-:Y:S01]  /*0170*/  USHF.L.U32 UR6, UR6, 0x5, URZ ;  /* 0x0000000506067899 */ /* 0x000fe2000800063f */
[----:B------:R-:W-:Y:S01]  /*0180*/  IMAD.U32 R127, RZ, RZ, UR4 ;  /* 0x00000004ff7f7e24 */ /* 0x000fe2000f8e00ff */
[----:B-1----:R-:W-:Y:S01]  /*0190*/  IABS R8, R7 ;  /* 0x0000000700087213 */ /* 0x002fe20000000000 */
[----:B------:R-:W-:Y:S01]  /*01a0*/  USHF.L.U32 UR7, UR7, 0x5, URZ ;  /* 0x0000000507077899 */ /* 0x000fe2000800063f */
[-C--:B------:R-:W-:Y:S02]  /*01b0*/  IABS R5, R4.reuse ;  /* 0x0000000400057213 */ /* 0x080fe40000000000 */
[----:B------:R-:W-:Y:S01]  /*01c0*/  IABS R10, R4 ;  /* 0x00000004000a7213 */ /* 0x000fe20000000000 */
[C---:B--2---:R-:W-:Y:S01]  /*01d0*/  IMAD.SHL.U32 R205, R193.reuse, 0x4, RZ ;  /* 0x00000004c1cd7824 */ /* 0x044fe200078e00ff */
[----:B------:R-:W1:Y:S01]  /*01e0*/  I2F.RP R0, R5 ;  /* 0x0000000500007306 */ /* 0x000e620000209400 */
[--C-:B------:R-:W-:Y:S01]  /*01f0*/  SHF.R.U32.HI R11, RZ, 0x5, R193.reuse ;  /* 0x00000005ff0b7819 */ /* 0x100fe200000116c1 */
[----:B------:R-:W-:Y:S01]  /*0200*/  IMAD.U32 R131, RZ, RZ, UR6 ;  /* 0x00000006ff837e24 */ /* 0x000fe2000f8e00ff */
[C---:B------:R-:W-:Y:S01]  /*0210*/  LOP3.LUT R16, R193.reuse, 0xe0, RZ, 0xc0, !PT ;  /* 0x000000e0c1107812 */ /* 0x040fe200078ec0ff */
[----:B------:R-:W-:Y:S01]  /*0220*/  IMAD.SHL.U32 R195, R193, 0x20, RZ ;  /* 0x00000020c1c37824 */ /* 0x000fe200078e00ff */
[----:B------:R-:W-:Y:S01]  /*0230*/  SGXT.U32 R11, R11, 0x3 ;  /* 0x000000030b0b781a */ /* 0x000fe20000000000 */
[--C-:B------:R-:W-:Y:S01]  /*0240*/  IMAD R191, R193, 0x200, R193.reuse ;  /* 0x00000200c1bf7824 */ /* 0x100fe200078e02c1 */
[----:B------:R-:W2:Y:S01]  /*0250*/  R2UR UR13, R16 ;  /* 0x00000000100d73c2 */ /* 0x000ea200000e0000 */
[----:B------:R-:W-:-:S02]  /*0260*/  SHF.R.U32.HI R223, RZ, 0x6, R193 ;  /* 0x00000006ffdf7819 */ /* 0x000fc400000116c1 */
[----:B------:R-:W-:Y:S02]  /*0270*/  LOP3.LUT R207, R193, 0x1f, RZ, 0xc0, !PT ;  /* 0x0000001fc1cf7812 */ /* 0x000fe400078ec0ff */
[----:B------:R-:W-:Y:S02]  /*0280*/  SGXT.U32 R223, R223, 0x2 ;  /* 0x00000002dfdf781a */ /* 0x000fe40000000000 */
[----:B------:R-:W-:Y:S01]  /*0290*/  LOP3.LUT R195, R195, 0x60, RZ, 0xc0, !PT ;  /* 0x00000060c3c37812 */ /* 0x000fe200078ec0ff */
[----:B-1----:R-:W1:Y:S01]  /*02a0*/  MUFU.RCP R0, R0 ;  /* 0x0000000000007308 */ /* 0x002e620000001000 */
[C---:B------:R-:W-:Y:S02]  /*02b0*/  LOP3.LUT R221, R223.reuse, 0x4, RZ, 0xfc, !PT ;  /* 0x00000004dfdd7812 */ /* 0x040fe400078efcff */
[C---:B------:R-:W-:Y:S02]  /*02c0*/  LOP3.LUT R219, R223.reuse, 0x8, RZ, 0xfc, !PT ;  /* 0x00000008dfdb7812 */ /* 0x040fe400078efcff */
[----:B------:R-:W-:-:S02]  /*02d0*/  LOP3.LUT R217, R223, 0xc, RZ, 0xfc, !PT ;  /* 0x0000000cdfd97812 */ /* 0x000fc400078efcff */
[C---:B------:R-:W-:Y:S02]  /*02e0*/  LOP3.LUT R215, R223.reuse, 0x10, RZ, 0xfc, !PT ;  /* 0x00000010dfd77812 */ /* 0x040fe400078efcff */
[C---:B------:R-:W-:Y:S02]  /*02f0*/  LOP3.LUT R213, R223.reuse, 0x14, RZ, 0xfc, !PT ;  /* 0x00000014dfd57812 */ /* 0x040fe400078efcff */
[C---:B------:R-:W-:Y:S02]  /*0300*/  LOP3.LUT R211, R223.reuse, 0x18, RZ, 0xfc, !PT ;  /* 0x00000018dfd37812 */ /* 0x040fe400078efcff */
[----:B------:R-:W-:Y:S01]  /*0310*/  LOP3.LUT R209, R223, 0x1c, RZ, 0xfc, !PT ;  /* 0x0000001cdfd17812 */ /* 0x000fe200078efcff */
[----:B--2---:R-:W-:Y:S01]  /*0320*/  USHF.R.U32.HI UR4, URZ, 0x1, UR13 ;  /* 0x000000013f047899 */ /* 0x004fe2000801160d */
[----:B-1----:R-:W-:Y:S01]  /*0330*/  IADD3 R2, R0, 0xffffffe, RZ ;  /* 0x0ffffffe00027810 */ /* 0x002fe20007ffe0ff */
[----:B------:R-:W-:-:S03]  /*0340*/  IMAD.MOV R0, RZ, RZ, -R10 ;  /* 0x000000ffff007224 */ /* 0x000fc600078e0a0a */
[----:B------:R1:W2:Y:S01]  /*0350*/  F2I.FTZ.U32.TRUNC.NTZ R3, R2 ;  /* 0x0000000200037305 */ /* 0x0002a2000021f000 */
[----:B------:R-:W-:-:S05]  /*0360*/  IMAD.U32 R130, RZ, RZ, UR4 ;  /* 0x00000004ff827e24 */ /* 0x000fca000f8e00ff */
[----:B------:R-:W-:Y:S01]  /*0370*/  LOP3.LUT R203, R130, 0x3fc, R205, 0x78, !PT ;  /* 0x000003fc82cb7812 */ /* 0x000fe200078e78cd */
[----:B-1----:R-:W-:Y:S02]  /*0380*/  IMAD.MOV.U32 R2, RZ, RZ, RZ ;  /* 0x000000ffff027224 */ /* 0x002fe400078e00ff */
[----:B--2---:R-:W-:-:S04]  /*0390*/  IMAD.MOV R6, RZ, RZ, -R3 ;  /* 0x000000ffff067224 */ /* 0x004fc800078e0a03 */
[----:B------:R-:W-:Y:S02]  /*03a0*/  IMAD R9, R6, R5, RZ ;  /* 0x0000000506097224 */ /* 0x000fe400078e02ff */
[----:B------:R-:W-:Y:S02]  /*03b0*/  IMAD.MOV.U32 R6, RZ, RZ, R8 ;  /* 0x000000ffff067224 */ /* 0x000fe400078e0008 */
[----:B------:R-:W-:-:S06]  /*03c0*/  IMAD.HI.U32 R3, R3, R9, R2 ;  /* 0x0000000903037227 */ /* 0x000fcc00078e0002 */
[----:B------:R-:W-:-:S04]  /*03d0*/  IMAD.HI.U32 R3, R3, R6, RZ ;  /* 0x0000000603037227 */ /* 0x000fc800078e00ff */
[----:B------:R-:W-:-:S05]  /*03e0*/  IMAD R0, R3, R0, R6 ;  /* 0x0000000003007224 */ /* 0x000fca00078e0206 */
[----:B------:R-:W-:-:S13]  /*03f0*/  ISETP.GT.U32.AND P1, PT, R5, R0, PT ;  /* 0x000000000500720c */ /* 0x000fda0003f24070 */
[----:B------:R-:W-:Y:S01]  /*0400*/  @!P1 IMAD.IADD R0, R0, 0x1, -R5 ;  /* 0x0000000100009824 */ /* 0x000fe200078e0a05 */
[----:B------:R-:W-:Y:S02]  /*0410*/  @!P1 IADD3 R3, R3, 0x1, RZ ;  /* 0x0000000103039810 */ /* 0x000fe40007ffe0ff */
[----:B------:R-:W-:Y:S02]  /*0420*/  ISETP.NE.AND P1, PT, R4, RZ, PT ;  /* 0x000000ff0400720c */ /* 0x000fe40003f25270 */
[----:B------:R-:W-:Y:S02]  /*0430*/  ISETP.GE.U32.AND P0, PT, R0, R5, PT ;  /* 0x000000050000720c */ /* 0x000fe40003f06070 */
[----:B------:R-:W-:-:S04]  /*0440*/  LOP3.LUT R0, R7, R4, RZ, 0x3c, !PT ;  /* 0x0000000407007212 */ /* 0x000fc800078e3cff */
[----:B------:R-:W-:Y:S01]  /*0450*/  ISETP.GE.AND P2, PT, R0, RZ, PT ;  /* 0x000000ff0000720c */ /* 0x000fe20003f46270 */
[----:B------:R-:W-:-:S05]  /*0460*/  IMAD.MOV.U32 R0, RZ, RZ, c[0x0][0x178] ;  /* 0x00005e00ff007624 */ /* 0x000fca00078e00ff */
[----:B------:R-:W-:Y:S02]  /*0470*/  IADD3 R0, R0, 0x3f, RZ ;  /* 0x0000003f00007810 */ /* 0x000fe40007ffe0ff */
[----:B------:R-:W-:-:S05]  /*0480*/  @P0 IADD3 R3, R3, 0x1, RZ ;  /* 0x0000000103030810 */ /* 0x000fca0007ffe0ff */
[----:B------:R-:W-:Y:S01]  /*0490*/  IMAD.MOV.U32 R2, RZ, RZ, R3 ;  /* 0x000000ffff027224 */ /* 0x000fe200078e0003 */
[----:B------:R-:W-:-:S03]  /*04a0*/  SHF.R.S32.HI R3, RZ, 0x1f, R0 ;  /* 0x0000001fff037819 */ /* 0x000fc60000011400 */
[----:B------:R-:W-:Y:S01]  /*04b0*/  @!P2 IMAD.MOV R2, RZ, RZ, -R2 ;  /* 0x000000ffff02a224 */ /* 0x000fe200078e0a02 */
[----:B------:R-:W-:Y:S02]  /*04c0*/  @!P1 LOP3.LUT R2, RZ, R4, RZ, 0x33, !PT ;  /* 0x00000004ff029212 */ /* 0x000fe400078e33ff */
[----:B------:R-:W-:-:S03]  /*04d0*/  LEA.HI R3, R3, R0, RZ, 0x6 ;  /* 0x0000000003037211 */ /* 0x000fc600078f30ff */
[----:B------:R-:W-:Y:S02]  /*04e0*/  IMAD.SHL.U32 R14, R2, 0x8, RZ ;  /* 0x00000008020e7824 */ /* 0x000fe400078e00ff */
[----:B------:R-:W-:-:S03]  /*04f0*/  IMAD.MOV R2, RZ, RZ, -R2 ;  /* 0x000000ffff027224 */ /* 0x000fc600078e0a02 */
[----:B------:R-:W-:Y:S01]  /*0500*/  LEA.HI.SX32 R3, R3, -R14, 0x1a ;  /* 0x8000000e03037211 */ /* 0x000fe200078fd2ff */
[----:B------:R-:W-:Y:S02]  /*0510*/  IMAD R13, R4, R2, R7 ;  /* 0x00000002040d7224 */ /* 0x000fe400078e0207 */
[----:B------:R-:W-:Y:S01]  /*0520*/  IMAD.MOV.U32 R4, RZ, RZ, RZ ;  /* 0x000000ffff047224 */ /* 0x000fe200078e00ff */
[----:B------:R-:W-:Y:S02]  /*0530*/  IMNMX R12, R3, 0x8, PT ;  /* 0x00000008030c7817 */ /* 0x000fe40003800200 */
[----:B------:R-:W-:Y:S02]  /*0540*/  IABS R3, c[0x0][0x17c] ;  /* 0x00005f0000037a13 */ /* 0x000fe40000000000 */
[-C--:B------:R-:W-:Y:S02]  /*0550*/  IABS R9, R12.reuse ;  /* 0x0000000c00097213 */ /* 0x080fe40000000000 */
[----:B------:R-:W-:Y:S01]  /*0560*/  IABS R2, R12 ;  /* 0x0000000c00027213 */ /* 0x000fe20000000000 */
[----:B------:R-:W1:Y:S04]  /*0570*/  I2F.RP R6, R3 ;  /* 0x0000000300067306 */ /* 0x000e680000209400 */
[----:B------:R-:W-:-:S04]  /*0580*/  IMAD.MOV R2, RZ, RZ, -R2 ;  /* 0x000000ffff027224 */ /* 0x000fc800078e0a02 */
[----:B------:R-:W2:Y:S08]  /*0590*/  I2F.RP R0, R9 ;  /* 0x0000000900007306 */ /* 0x000eb00000209400 */
[----:B-1----:R-:W-:Y:S08]  /*05a0*/  MUFU.RCP R6, R6 ;  /* 0x0000000600067308 */ /* 0x002ff00000001000 */
[----:B--2---:R-:W1:Y:S02]  /*05b0*/  MUFU.RCP R0, R0 ;  /* 0x0000000000007308 */ /* 0x004e640000001000 */
[----:B-1----:R-:W-:-:S02]  /*05c0*/  IADD3 R5, R0, 0xffffffe, RZ ;  /* 0x0ffffffe00057810 */ /* 0x002fc40007ffe0ff */
[----:B------:R-:W-:-:S04]  /*05d0*/  IABS R0, R13 ;  /* 0x0000000d00007213 */ /* 0x000fc80000000000 */
[----:B------:R-:W1:Y:S02]  /*05e0*/  F2I.FTZ.U32.TRUNC.NTZ R5, R5 ;  /* 0x0000000500057305 */ /* 0x000e64000021f000 */
[----:B-1----:R-:W-:-:S04]  /*05f0*/  IMAD.MOV R8, RZ, RZ, -R5 ;  /* 0x000000ffff087224 */ /* 0x002fc800078e0a05 */
[----:B------:R-:W-:Y:S01]  /*0600*/  IMAD R7, R8, R9, RZ ;  /* 0x0000000908077224 */ /* 0x000fe200078e02ff */
[----:B------:R-:W-:-:S03]  /*0610*/  IADD3 R8, R6, 0xffffffe, RZ ;  /* 0x0ffffffe06087810 */ /* 0x000fc60007ffe0ff */
[----:B------:R-:W-:-:S04]  /*0620*/  IMAD.HI.U32 R4, R5, R7, R4 ;  /* 0x0000000705047227 */ /* 0x000fc800078e0004 */
[----:B------:R-:W-:-:S04]  /*0630*/  IMAD.MOV.U32 R5, RZ, RZ, R0 ;  /* 0x000000ffff057224 */ /* 0x000fc800078e0000 */
[----:B------:R-:W-:Y:S01]  /*0640*/  IMAD.HI.U32 R0, R4, R5, RZ ;  /* 0x0000000504007227 */ /* 0x000fe200078e00ff */
[----:B------:R-:W-:-:S03]  /*0650*/  IABS R4, c[0x0][0x178] ;  /* 0x00005e0000047a13 */ /* 0x000fc60000000000 */
[----:B------:R-:W-:Y:S02]  /*0660*/  IMAD R2, R0, R2, R5 ;  /* 0x0000000200027224 */ /* 0x000fe400078e0205 */
[----:B------:R-:W1:Y:S03]  /*0670*/  I2F.RP R5, R4 ;  /* 0x0000000400057306 */ /* 0x000e660000209400 */
[----:B------:R-:W-:-:S13]  /*0680*/  ISETP.GT.U32.AND P1, PT, R9, R2, PT ;  /* 0x000000020900720c */ /* 0x000fda0003f24070 */
[----:B------:R-:W-:Y:S01]  /*0690*/  @!P1 IMAD.IADD R2, R2, 0x1, -R9 ;  /* 0x0000000102029824 */ /* 0x000fe200078e0a09 */
[----:B------:R-:W-:Y:S01]  /*06a0*/  @!P1 IADD3 R0, R0, 0x1, RZ ;  /* 0x0000000100009810 */ /* 0x000fe20007ffe0ff */
[----:B-1----:R-:W1:Y:S01]  /*06b0*/  MUFU.RCP R5, R5 ;  /* 0x0000000500057308 */ /* 0x002e620000001000 */
[----:B------:R-:W-:Y:S02]  /*06c0*/  ISETP.NE.AND P1, PT, R12, RZ, PT ;  /* 0x000000ff0c00720c */ /* 0x000fe40003f25270 */
[----:B------:R-:W-:Y:S02]  /*06d0*/  ISETP.GE.U32.AND P0, PT, R2, R9, PT ;  /* 0x000000090200720c */ /* 0x000fe40003f06070 */
[----:B------:R-:W-:-:S03]  /*06e0*/  LOP3.LUT R2, R13, R12, RZ, 0x3c, !PT ;  /* 0x0000000c0d027212 */ /* 0x000fc600078e3cff */
[----:B------:R2:W3:Y:S01]  /*06f0*/  F2I.FTZ.U32.TRUNC.NTZ R9, R8 ;  /* 0x0000000800097305 */ /* 0x0004e2000021f000 */
[----:B------:R-:W-:-:S07]  /*0700*/  ISETP.GE.AND P2, PT, R2, RZ, PT ;  /* 0x000000ff0200720c */ /* 0x000fce0003f46270 */
[----:B------:R-:W-:Y:S01]  /*0710*/  @P0 IADD3 R0, R0, 0x1, RZ ;  /* 0x0000000100000810 */ /* 0x000fe20007ffe0ff */
[----:B--2---:R-:W-:Y:S01]  /*0720*/  IMAD.MOV.U32 R8, RZ, RZ, RZ ;  /* 0x000000ffff087224 */ /* 0x004fe200078e00ff */
[----:B-1----:R-:W-:-:S03]  /*0730*/  IADD3 R6, R5, 0xffffffe, RZ ;  /* 0x0ffffffe05067810 */ /* 0x002fc60007ffe0ff */
[----:B------:R-:W-:Y:S01]  /*0740*/  IMAD.MOV.U32 R15, RZ, RZ, R0 ;  /* 0x000000ffff0f7224 */ /* 0x000fe200078e0000 */
[----:B------:R-:W1:Y:S01]  /*0750*/  F2I.FTZ.U32.TRUNC.NTZ R7, R6 ;  /* 0x0000000600077305 */ /* 0x000e62000021f000 */
[----:B---3--:R-:W-:Y:S02]  /*0760*/  IMAD.MOV R0, RZ, RZ, -R9 ;  /* 0x000000ffff007224 */ /* 0x008fe400078e0a09 */
[----:B------:R-:W-:Y:S01]  /*0770*/  @!P2 IMAD.MOV R15, RZ, RZ, -R15 ;  /* 0x000000ffff0fa224 */ /* 0x000fe200078e0a0f */
[----:B------:R-:W-:Y:S01]  /*0780*/  @!P1 LOP3.LUT R15, RZ, R12, RZ, 0x33, !PT ;  /* 0x0000000cff0f9212 */ /* 0x000fe200078e33ff */
[----:B------:R-:W-:-:S04]  /*0790*/  IMAD R5, R0, R3, RZ ;  /* 0x0000000300057224 */ /* 0x000fc800078e02ff */
[----:B------:R-:W-:Y:S02]  /*07a0*/  IMAD.SHL.U32 R2, R15, 0x100, RZ ;  /* 0x000001000f027824 */ /* 0x000fe400078e00ff */
[----:B------:R-:W-:-:S03]  /*07b0*/  IMAD.HI.U32 R8, R9, R5, R8 ;  /* 0x0000000509087227 */ /* 0x000fc600078e0008 */
[----:B------:R-:W-:Y:S01]  /*07c0*/  LOP3.LUT R11, R2, R11, RZ, 0xfc, !PT ;  /* 0x0000000b020b7212 */ /* 0x000fe200078efcff */
[----:B------:R-:W-:Y:S02]  /*07d0*/  IMAD.MOV R5, RZ, RZ, -R15 ;  /* 0x000000ffff057224 */ /* 0x000fe400078e0a0f */
[----:B-1----:R-:W-:Y:S01]  /*07e0*/  IMAD.MOV R9, RZ, RZ, -R7 ;  /* 0x000000ffff097224 */ /* 0x002fe200078e0a07 */
[----:B------:R-:W-:Y:S02]  /*07f0*/  IABS R10, R11 ;  /* 0x0000000b000a7213 */ /* 0x000fe40000000000 */
[----:B------:R-:W-:Y:S01]  /*0800*/  LOP3.LUT R17, R11, 0xf8, RZ, 0xfc, !PT ;  /* 0x000000f80b117812 */ /* 0x000fe200078efcff */
[----:B------:R-:W-:Y:S01]  /*0810*/  IMAD R9, R9, R4, RZ ;  /* 0x0000000409097224 */ /* 0x000fe200078e02ff */
[----:B------:R-:W-:Y:S01]  /*0820*/  LOP3.LUT R15, R11, 0x8, RZ, 0xfc, !PT ;  /* 0x000000080b0f7812 */ /* 0x000fe200078efcff */
[----:B------:R-:W-:Y:S01]  /*0830*/  IMAD.HI.U32 R0, R8, R10, RZ ;  /* 0x0000000a08007227 */ /* 0x000fe200078e00ff */
[----:B------:R-:W-:-:S02]  /*0840*/  IABS R20, R17 ;  /* 0x0000001100147213 */ /* 0x000fc40000000000 */
[----:B------:R-:W-:Y:S01]  /*0850*/  ISETP.GE.AND P3, PT, R11, RZ, PT ;  /* 0x000000ff0b00720c */ /* 0x000fe20003f66270 */
[----:B------:R-:W-:Y:S01]  /*0860*/  IMAD.MOV R6, RZ, RZ, -R0 ;  /* 0x000000ffff067224 */ /* 0x000fe200078e0a00 */
[----:B------:R-:W-:Y:S01]  /*0870*/  ISETP.GE.AND P4, PT, R15, RZ, PT ;  /* 0x000000ff0f00720c */ /* 0x000fe20003f86270 */
[----:B------:R-:W-:Y:S01]  /*0880*/  IMAD R0, R12, R5, R13 ;  /* 0x000000050c007224 */ /* 0x000fe200078e020d */
[----:B------:R-:W-:Y:S01]  /*0890*/  IABS R12, R15 ;  /* 0x0000000f000c7213 */ /* 0x000fe20000000000 */
[----:B------:R-:W-:Y:S01]  /*08a0*/  IMAD R10, R3, R6, R10 ;  /* 0x00000006030a7224 */ /* 0x000fe200078e020a */
[C---:B------:R-:W-:Y:S01]  /*08b0*/  LOP3.LUT R15, R11.reuse, 0x28, RZ, 0xfc, !PT ;  /* 0x000000280b0f7812 */ /* 0x040fe200078efcff */
[C---:B------:R-:W-:Y:S01]  /*08c0*/  IMAD.HI.U32 R5, R8.reuse, R20, RZ ;  /* 0x0000001408057227 */ /* 0x040fe200078e00ff */
[----:B------:R-:W-:Y:S02]  /*08d0*/  LOP3.LUT R19, R11, 0x68, RZ, 0xfc, !PT ;  /* 0x000000680b137812 */ /* 0x000fe400078efcff */
[----:B------:R-:W-:Y:S01]  /*08e0*/  ISETP.GT.U32.AND P1, PT, R3, R10, PT ;  /* 0x0000000a0300720c */ /* 0x000fe20003f24070 */
[----:B------:R-:W-:Y:S01]  /*08f0*/  IMAD.MOV R13, RZ, RZ, -R5 ;  /* 0x000000ffff0d7224 */ /* 0x000fe200078e0a05 */
[----:B------:R-:W-:Y:S01]  /*0900*/  IABS R36, R19 ;  /* 0x0000001300247213 */ /* 0x000fe20000000000 */
[----:B------:R-:W-:Y:S01]  /*0910*/  IMAD.MOV.U32 R6, RZ, RZ, RZ ;  /* 0x000000ffff067224 */ /* 0x000fe200078e00ff */
[C---:B------:R-:W-:Y:S01]  /*0920*/  LOP3.LUT R23, R11.reuse, 0xc0, RZ, 0xfc, !PT ;  /* 0x000000c00b177812 */ /* 0x040fe200078efcff */
[----:B------:R-:W-:Y:S01]  /*0930*/  IMAD.HI.U32 R5, R8, R12, RZ ;  /* 0x0000000c08057227 */ /* 0x000fe200078e00ff */
[----:B------:R-:W-:-:S02]  /*0940*/  LOP3.LUT R21, R11, 0xb8, RZ, 0xfc, !PT ;  /* 0x000000b80b157812 */ /* 0x000fc400078efcff */
[----:B------:R-:W-:Y:S01]  /*0950*/  IABS R58, R23 ;  /* 0x00000017003a7213 */ /* 0x000fe20000000000 */
[----:B------:R-:W-:Y:S01]  /*0960*/  IMAD.HI.U32 R6, R7, R9, R6 ;  /* 0x0000000907067227 */ /* 0x000fe200078e0006 */
[C---:B------:R-:W-:Y:S02]  /*0970*/  LOP3.LUT R7, R11.reuse, 0x10, RZ, 0xfc, !PT ;  /* 0x000000100b077812 */ /* 0x040fe400078efcff */
[----:B------:R-:W-:Y:S01]  /*0980*/  LOP3.LUT R9, R11, 0x18, RZ, 0xfc, !PT ;  /* 0x000000180b097812 */ /* 0x000fe200078efcff */
[----:B------:R-:W-:Y:S01]  /*0990*/  IMAD.MOV R5, RZ, RZ, -R5 ;  /* 0x000000ffff057224 */ /* 0x000fe200078e0a05 */
[----:B------:R-:W-:Y:S01]  /*09a0*/  ISETP.GE.AND P0, PT, R7, RZ, PT ;  /* 0x000000ff0700720c */ /* 0x000fe20003f06270 */
[----:B------:R-:W-:Y:S01]  /*09b0*/  IMAD.IADD R0, R14, 0x1, R0 ;  /* 0x000000010e007824 */ /* 0x000fe200078e0200 */
[----:B------:R-:W-:Y:S01]  /*09c0*/  IABS R14, R7 ;  /* 0x00000007000e7213 */ /* 0x000fe20000000000 */
[----:B------:R-:W-:Y:S01]  /*09d0*/  IMAD R12, R3, R5, R12 ;  /* 0x00000005030c7224 */ /* 0x000fe200078e020c */
[----:B------:R-:W-:Y:S01]  /*09e0*/  IABS R16, R9 ;  /* 0x0000000900107213 */ /* 0x000fe20000000000 */
[----:B------:R-:W-:Y:S01]  /*09f0*/  @!P1 IMAD.IADD R10, R10, 0x1, -R3 ;  /* 0x000000010a0a9824 */ /* 0x000fe200078e0a03 */
[----:B------:R-:W-:Y:S01]  /*0a00*/  ISETP.GE.AND P6, PT, R9, RZ, PT ;  /* 0x000000ff0900720c */ /* 0x000fe20003fc6270 */
[C---:B------:R-:W-:Y:S01]  /*0a10*/  IMAD R20, R3.reuse, R13, R20 ;  /* 0x0000000d03147224 */ /* 0x040fe200078e0214 */
[----:B------:R-:W-:Y:S01]  /*0a20*/  ISETP.GT.U32.AND P1, PT, R3, R12, PT ;  /* 0x0000000c0300720c */ /* 0x000fe20003f24070 */
[----:B------:R-:W-:Y:S01]  /*0a30*/  IMAD.HI.U32 R5, R8, R14, RZ ;  /* 0x0000000e08057227 */ /* 0x000fe200078e00ff */
[----:B------:R-:W-:-:S02]  /*0a40*/  LOP3.LUT R13, R11, 0x20, RZ, 0xfc, !PT ;  /* 0x000000200b0d7812 */ /* 0x000fc400078efcff */
[C---:B------:R-:W-:Y:S01]  /*0a50*/  ISETP.GT.U32.AND P2, PT, R3.reuse, R20, PT ;  /* 0x000000140300720c */ /* 0x040fe20003f44070 */
[----:B------:R-:W-:Y:S01]  /*0a60*/  IMAD.MOV R9, RZ, RZ, -R5 ;  /* 0x000000ffff097224 */ /* 0x000fe200078e0a05 */
[----:B------:R-:W-:Y:S01]  /*0a70*/  IABS R18, R13 ;  /* 0x0000000d00127213 */ /* 0x000fe20000000000 */
[----:B------:R-:W-:Y:S01]  /*0a80*/  IMAD.HI.U32 R7, R8, R16, RZ ;  /* 0x0000001008077227 */ /* 0x000fe200078e00ff */
[C---:B------:R-:W-:Y:S02]  /*0a90*/  ISETP.GT.U32.AND P5, PT, R3.reuse, R10, PT ;  /* 0x0000000a0300720c */ /* 0x040fe40003fa4070 */
[----:B------:R-:W-:Y:S01]  /*0aa0*/  IABS R56, R21 ;  /* 0x0000001500387213 */ /* 0x000fe20000000000 */
[----:B------:R-:W-:Y:S01]  /*0ab0*/  IMAD R14, R3, R9, R14 ;  /* 0x00000009030e7224 */ /* 0x000fe200078e020e */
[----:B------:R-:W-:Y:S01]  /*0ac0*/  IABS R9, R15 ;  /* 0x0000000f00097213 */ /* 0x000fe20000000000 */
[----:B------:R-:W-:Y:S01]  /*0ad0*/  @!P1 IMAD.IADD R12, R12, 0x1, -R3 ;  /* 0x000000010c0c9824 */ /* 0x000fe200078e0a03 */
[----:B------:R-:W-:Y:S01]  /*0ae0*/  LOP3.LUT R25, R11, 0xc8, RZ, 0xfc, !PT ;  /* 0x000000c80b197812 */ /* 0x000fe200078efcff */
[----:B------:R-:W-:Y:S01]  /*0af0*/  IMAD.HI.U32 R5, R8, R18, RZ ;  /* 0x0000001208057227 */ /* 0x000fe200078e00ff */
[----:B------:R-:W-:-:S02]  /*0b00*/  ISETP.GT.U32.AND P1, PT, R3, R14, PT ;  /* 0x0000000e0300720c */ /* 0x000fc40003f24070 */
[----:B------:R-:W-:Y:S01]  /*0b10*/  IABS R60, R25 ;  /* 0x00000019003c7213 */ /* 0x000fe20000000000 */
[----:B------:R-:W-:Y:S01]  /*0b20*/  @!P2 IMAD.IADD R20, R20, 0x1, -R3 ;  /* 0x000000011414a824 */ /* 0x000fe200078e0a03 */
[C---:B------:R-:W-:Y:S01]  /*0b30*/  LOP3.LUT R29, R11.reuse, 0xd8, RZ, 0xfc, !PT ;  /* 0x000000d80b1d7812 */ /* 0x040fe200078efcff */
[----:B------:R-:W-:Y:S01]  /*0b40*/  IMAD.MOV R7, RZ, RZ, -R7 ;  /* 0x000000ffff077224 */ /* 0x000fe200078e0a07 */
[----:B------:R-:W-:Y:S01]  /*0b50*/  LOP3.LUT R27, R11, 0xd0, RZ, 0xfc, !PT ;  /* 0x000000d00b1b7812 */ /* 0x000fe200078efcff */
[----:B------:R-:W-:Y:S01]  /*0b60*/  IMAD.MOV R5, RZ, RZ, -R5 ;  /* 0x000000ffff057224 */ /* 0x000fe200078e0a05 */
[C---:B------:R-:W-:Y:S01]  /*0b70*/  ISETP.GT.U32.AND P2, PT, R3.reuse, R20, PT ;  /* 0x000000140300720c */ /* 0x040fe20003f44070 */
[--C-:B------:R-:W-:Y:S01]  /*0b80*/  @!P5 IMAD.IADD R10, R10, 0x1, -R3.reuse ;  /* 0x000000010a0ad824 */ /* 0x100fe200078e0a03 */
[C---:B------:R-:W-:Y:S01]  /*0b90*/  ISETP.GT.U32.AND P5, PT, R3.reuse, R12, PT ;  /* 0x0000000c0300720c */ /* 0x040fe20003fa4070 */
[C---:B------:R-:W-:Y:S01]  /*0ba0*/  IMAD R16, R3.reuse, R7, R16 ;  /* 0x0000000703107224 */ /* 0x040fe200078e0210 */
[----:B------:R-:W-:Y:S01]  /*0bb0*/  IABS R64, R29 ;  /* 0x0000001d00407213 */ /* 0x000fe20000000000 */
[C---:B------:R-:W-:Y:S01]  /*0bc0*/  IMAD R18, R3.reuse, R5, R18 ;  /* 0x0000000503127224 */ /* 0x040fe200078e0212 */
[----:B------:R-:W-:Y:S01]  /*0bd0*/  IABS R62, R27 ;  /* 0x0000001b003e7213 */ /* 0x000fe20000000000 */
[----:B------:R-:W-:Y:S01]  /*0be0*/  @!P3 IMAD.MOV R10, RZ, RZ, -R10 ;  /* 0x000000ffff0ab224 */ /* 0x000fe200078e0a0a */
[C---:B------:R-:W-:Y:S01]  /*0bf0*/  ISETP.GT.U32.AND P3, PT, R3.reuse, R16, PT ;  /* 0x000000100300720c */ /* 0x040fe20003f64070 */
[----:B------:R-:W-:Y:S01]  /*0c00*/  @!P1 IMAD.IADD R14, R14, 0x1, -R3 ;  /* 0x000000010e0e9824 */ /* 0x000fe200078e0a03 */
[----:B------:R-:W-:Y:S01]  /*0c10*/  ISETP.GT.U32.AND P1, PT, R3, R18, PT ;  /* 0x000000120300720c */ /* 0x000fe20003f24070 */
[----:B------:R-:W-:Y:S01]  /*0c20*/  IMAD.HI.U32 R7, R8, R9, RZ ;  /* 0x0000000908077227 */ /* 0x000fe200078e00ff */
[----:B------:R-:W-:-:S02]  /*0c30*/  LOP3.LUT R31, R11, 0xe0, RZ, 0xfc, !PT ;  /* 0x000000e00b1f7812 */ /* 0x000fc400078efcff */
[----:B------:R-:W-:Y:S01]  /*0c40*/  LOP3.LUT R33, R11, 0xe8, RZ, 0xfc, !PT ;  /* 0x000000e80b217812 */ /* 0x000fe200078efcff */
[--C-:B------:R-:W-:Y:S01]  /*0c50*/  @!P2 IMAD.IADD R20, R20, 0x1, -R3.reuse ;  /* 0x000000011414a824 */ /* 0x100fe200078e0a03 */
[----:B------:R-:W-:Y:S01]  /*0c60*/  ISETP.GE.AND P2, PT, R17, RZ, PT ;  /* 0x000000ff1100720c */ /* 0x000fe20003f46270 */
[--C-:B------:R-:W-:Y:S01]  /*0c70*/  @!P5 IMAD.IADD R12, R12, 0x1, -R3.reuse ;  /* 0x000000010c0cd824 */ /* 0x100fe200078e0a03 */
[----:B------:R-:W-:Y:S01]  /*0c80*/  LOP3.LUT R17, R11, 0x30, RZ, 0xfc, !PT ;  /* 0x000000300b117812 */ /* 0x000fe200078efcff */
[----:B------:R-:W-:Y:S01]  /*0c90*/  IMAD.MOV.U32 R5, RZ, RZ, R20 ;  /* 0x000000ffff057224 */ /* 0x000fe200078e0014 */
[----:B------:R-:W-:Y:S01]  /*0ca0*/  ISETP.GE.AND P5, PT, R13, RZ, PT ;  /* 0x000000ff0d00720c */ /* 0x000fe20003fa6270 */
[--C-:B------:R-:W-:Y:S01]  /*0cb0*/  @!P3 IMAD.IADD R16, R16, 0x1, -R3.reuse ;  /* 0x000000011010b824 */ /* 0x100fe200078e0a03 */
[----:B------:R-:W-:Y:S01]  /*0cc0*/  IABS R22, R17 ;  /* 0x0000001100167213 */ /* 0x000fe20000000000 */
[----:B------:R-:W-:Y:S01]  /*0cd0*/  @!P1 IMAD.IADD R18, R18, 0x1, -R3 ;  /* 0x0000000112129824 */ /* 0x000fe200078e0a03 */
[----:B------:R-:W-:Y:S01]  /*0ce0*/  ISETP.GT.U32.AND P3, PT, R3, R14, PT ;  /* 0x0000000e0300720c */ /* 0x000fe20003f64070 */
[----:B------:R-:W-:Y:S01]  /*0cf0*/  IMAD.MOV R20, RZ, RZ, -R7 ;  /* 0x000000ffff147224 */ /* 0x000fe200078e0a07 */
[----:B------:R-:W-:Y:S01]  /*0d00*/  LOP3.LUT R13, R11, 0x38, RZ, 0xfc, !PT ;  /* 0x000000380b0d7812 */ /* 0x000fe200078efcff */
[----:B------:R-:W-:Y:S01]  /*0d10*/  IMAD.HI.U32 R7, R8, R22, RZ ;  /* 0x0000001608077227 */ /* 0x000fe200078e00ff */
[----:B------:R-:W-:-:S02]  /*0d20*/  ISETP.GT.U32.AND P1, PT, R3, R18, PT ;  /* 0x000000120300720c */ /* 0x000fc40003f24070 */
[----:B------:R-:W-:Y:S01]  /*0d30*/  IABS R24, R13 ;  /* 0x0000000d00187213 */ /* 0x000fe20000000000 */
[C---:B------:R-:W-:Y:S02]  /*0d40*/  IMAD R20, R3.reuse, R20, R9 ;  /* 0x0000001403147224 */ /* 0x040fe400078e0209 */
[----:B------:R-:W-:Y:S02]  /*0d50*/  IMAD.MOV R7, RZ, RZ, -R7 ;  /* 0x000000ffff077224 */ /* 0x000fe400078e0a07 */
[----:B------:R-:W-:Y:S01]  /*0d60*/  @!P2 IMAD.MOV R5, RZ, RZ, -R5 ;  /* 0x000000ffff05a224 */ /* 0x000fe200078e0a05 */
[C---:B------:R-:W-:Y:S01]  /*0d70*/  ISETP.GT.U32.AND P2, PT, R3.reuse, R16, PT ;  /* 0x000000100300720c */ /* 0x040fe20003f44070 */
[--C-:B------:R-:W-:Y:S01]  /*0d80*/  @!P3 IMAD.IADD R14, R14, 0x1, -R3.reuse ;  /* 0x000000010e0eb824 */ /* 0x100fe200078e0a03 */
[C---:B------:R-:W-:Y:S01]  /*0d90*/  ISETP.GT.U32.AND P3, PT, R3.reuse, R20, PT ;  /* 0x000000140300720c */ /* 0x040fe20003f64070 */
[----:B------:R-:W-:Y:S02]  /*0da0*/  IMAD R22, R3, R7, R22 ;  /* 0x0000000703167224 */ /* 0x000fe400078e0216 */
[----:B------:R-:W-:-:S02]  /*0db0*/  @!P1 IMAD.IADD R18, R18, 0x1, -R3 ;  /* 0x0000000112129824 */ /* 0x000fc400078e0a03 */
[----:B------:R-:W-:Y:S01]  /*0dc0*/  @!P4 IMAD.MOV R12, RZ, RZ, -R12 ;  /* 0x000000ffff0cc224 */ /* 0x000fe200078e0a0c */
[----:B------:R-:W-:Y:S01]  /*0dd0*/  ISETP.GT.U32.AND P1, PT, R3, R22, PT ;  /* 0x000000160300720c */ /* 0x000fe20003f24070 */
[----:B------:R-:W-:Y:S01]  /*0de0*/  IMAD.HI.U32 R7, R8, R24, RZ ;  /* 0x0000001808077227 */ /* 0x000fe200078e00ff */
[----:B------:R-:W-:Y:S02]  /*0df0*/  ISETP.GE.AND P4, PT, R15, RZ, PT ;  /* 0x000000ff0f00720c */ /* 0x000fe40003f86270 */
[----:B------:R-:W-:Y:S01]  /*0e00*/  LOP3.LUT R15, R11, 0x40, RZ, 0xfc, !PT ;  /* 0x000000400b0f7812 */ /* 0x000fe200078efcff */
[----:B------:R-:W-:Y:S01]  /*0e10*/  @!P2 IMAD.IADD R16, R16, 0x1, -R3 ;  /* 0x000000011010a824 */ /* 0x000fe200078e0a03 */
[----:B------:R-:W-:Y:S01]  /*0e20*/  ISETP.GE.AND P2, PT, R17, RZ, PT ;  /* 0x000000ff1100720c */ /* 0x000fe20003f46270 */
[----:B------:R-:W-:Y:S01]  /*0e30*/  IMAD.MOV R9, RZ, RZ, -R7 ;  /* 0x000000ffff097224 */ /* 0x000fe200078e0a07 */
[----:B------:R-:W-:Y:S01]  /*0e40*/  LOP3.LUT R17, R11, 0x48, RZ, 0xfc, !PT ;  /* 0x000000480b117812 */ /* 0x000fe200078efcff */
[--C-:B------:R-:W-:Y:S01]  /*0e50*/  @!P3 IMAD.IADD R20, R20, 0x1, -R3.reuse ;  /* 0x000000011414b824 */ /* 0x100fe200078e0a03 */
[----:B------:R-:W-:Y:S01]  /*0e60*/  IABS R26, R15 ;  /* 0x0000000f001a7213 */ /* 0x000fe20000000000 */
[C---:B------:R-:W-:Y:S01]  /*0e70*/  IMAD R24, R3.reuse, R9, R24 ;  /* 0x0000000903187224 */ /* 0x040fe200078e0218 */
[----:B------:R-:W-:Y:S01]  /*0e80*/  IABS R28, R17 ;  /* 0x00000011001c7213 */ /* 0x000fe20000000000 */
[----:B------:R-:W-:Y:S01]  /*0e90*/  @!P1 IMAD.IADD R22, R22, 0x1, -R3 ;  /* 0x0000000116169824 */ /* 0x000fe200078e0a03 */
[----:B------:R-:W-:Y:S01]  /*0ea0*/  ISETP.GT.U32.AND P1, PT, R3, R20, PT ;  /* 0x000000140300720c */ /* 0x000fe20003f24070 */
[----:B------:R-:W-:Y:S01]  /*0eb0*/  IMAD.HI.U32 R7, R8, R26, RZ ;  /* 0x0000001a08077227 */ /* 0x000fe200078e00ff */
[----:B------:R-:W-:-:S02]  /*0ec0*/  ISETP.GE.AND P3, PT, R13, RZ, PT ;  /* 0x000000ff0d00720c */ /* 0x000fc40003f66270 */
[----:B------:R-:W-:Y:S01]  /*0ed0*/  LOP3.LUT R13, R11, 0x50, RZ, 0xfc, !PT ;  /* 0x000000500b0d7812 */ /* 0x000fe200078efcff */
[----:B------:R-:W-:Y:S01]  /*0ee0*/  @!P6 IMAD.MOV R16, RZ, RZ, -R16 ;  /* 0x000000ffff10e224 */ /* 0x000fe200078e0a10 */
[----:B------:R-:W-:Y:S01]  /*0ef0*/  ISETP.GT.U32.AND P6, PT, R3, R24, PT ;  /* 0x000000180300720c */ /* 0x000fe20003fc4070 */
[----:B------:R-:W-:Y:S01]  /*0f00*/  IMAD.HI.U32 R9, R8, R28, RZ ;  /* 0x0000001c08097227 */ /* 0x000fe200078e00ff */
[----:B------:R-:W-:-:S03]  /*0f10*/  IABS R30, R13 ;  /* 0x0000000d001e7213 */ /* 0x000fc60000000000 */
[----:B------:R-:W-:Y:S02]  /*0f20*/  IMAD.MOV R7, RZ, RZ, -R7 ;  /* 0x000000ffff077224 */ /* 0x000fe400078e0a07 */
[----:B------:R-:W-:Y:S02]  /*0f30*/  IMAD.MOV R9, RZ, RZ, -R9 ;  /* 0x000000ffff097224 */ /* 0x000fe400078e0a09 */
[C---:B------:R-:W-:Y:S02]  /*0f40*/  IMAD R26, R3.reuse, R7, R26 ;  /* 0x00000007031a7224 */ /* 0x040fe400078e021a */
[C---:B------:R-:W-:Y:S02]  /*0f50*/  IMAD R28, R3.reuse, R9, R28 ;  /* 0x00000009031c7224 */ /* 0x040fe400078e021c */
[--C-:B------:R-:W-:Y:S01]  /*0f60*/  @!P1 IMAD.IADD R20, R20, 0x1, -R3.reuse ;  /* 0x0000000114149824 */ /* 0x100fe200078e0a03 */
[C---:B------:R-:W-:Y:S01]  /*0f70*/  ISETP.GT.U32.AND P1, PT, R3.reuse, R26, PT ;  /* 0x0000001a0300720c */ /* 0x040fe20003f24070 */
[----:B------:R-:W-:Y:S01]  /*0f80*/  @!P6 IMAD.IADD R24, R24, 0x1, -R3 ;  /* 0x000000011818e824 */ /* 0x000fe200078e0a03 */
[----:B------:R-:W-:Y:S01]  /*0f90*/  ISETP.GT.U32.AND P6, PT, R3, R28, PT ;  /* 0x0000001c0300720c */ /* 0x000fe20003fc4070 */
[----:B------:R-:W-:Y:S01]  /*0fa0*/  @!P5 IMAD.MOV R18, RZ, RZ, -R18 ;  /* 0x000000ffff12d224 */ /* 0x000fe200078e0a12 */
[----:B------:R-:W-:Y:S01]  /*0fb0*/  ISETP.GE.AND P5, PT, R15, RZ, PT ;  /* 0x000000ff0f00720c */ /* 0x000fe20003fa6270 */
[----:B------:R-:W-:Y:S01]  /*0fc0*/  IMAD.HI.U32 R7, R8, R30, RZ ;  /* 0x0000001e08077227 */ /* 0x000fe200078e00ff */
[----:B------:R-:W-:-:S03]  /*0fd0*/  LOP3.LUT R15, R11, 0x58, RZ, 0xfc, !PT ;  /* 0x000000580b0f7812 */ /* 0x000fc600078efcff */
[----:B------:R-:W-:Y:S01]  /*0fe0*/  IMAD.MOV R7, RZ, RZ, -R7 ;  /* 0x000000ffff077224 */ /* 0x000fe200078e0a07 */
[----:B------:R-:W-:Y:S01]  /*0ff0*/  IABS R32, R15 ;  /* 0x0000000f00207213 */ /* 0x000fe20000000000 */
[----:B------:R-:W-:Y:S01]  /*1000*/  @!P0 IMAD.MOV R14, RZ, RZ, -R14 ;  /* 0x000000ffff0e8224 */ /* 0x000fe200078e0a0e */
[C---:B------:R-:W-:Y:S01]  /*1010*/  ISETP.GT.U32.AND P0, PT, R3.reuse, R22, PT ;  /* 0x000000160300720c */ /* 0x040fe20003f04070 */
[--C-:B------:R-:W-:Y:S01]  /*1020*/  @!P1 IMAD.IADD R26, R26, 0x1, -R3.reuse ;  /* 0x000000011a1a9824 */ /* 0x100fe200078e0a03 */
[C---:B------:R-:W-:Y:S01]  /*1030*/  ISETP.GT.U32.AND P1, PT, R3.reuse, R24, PT ;  /* 0x000000180300720c */ /* 0x040fe20003f24070 */
[----:B------:R-:W-:Y:S02]  /*1040*/  @!P6 IMAD.IADD R28, R28, 0x1, -R3 ;  /* 0x000000011c1ce824 */ /* 0x000fe400078e0a03 */
[C---:B------:R-:W-:Y:S01]  /*1050*/  IMAD R30, R3.reuse, R7, R30 ;  /* 0x00000007031e7224 */ /* 0x040fe200078e021e */
[----:B------:R-:W-:Y:S01]  /*1060*/  ISETP.GT.U32.AND P6, PT, R3, R26, PT ;  /* 0x0000001a0300720c */ /* 0x000fe20003fc4070 */
[----:B------:R-:W-:-:S04]  /*1070*/  IMAD.HI.U32 R7, R8, R32, RZ ;  /* 0x0000002008077227 */ /* 0x000fc800078e00ff */
[----:B------:R-:W-:Y:S02]  /*1080*/  IMAD.MOV R7, RZ, RZ, -R7 ;  /* 0x000000ffff077224 */ /* 0x000fe400078e0a07 */
[--C-:B------:R-:W-:Y:S01]  /*1090*/  @!P0 IMAD.IADD R22, R22, 0x1, -R3.reuse ;  /* 0x0000000116168824 */ /* 0x100fe200078e0a03 */
[----:B------:R-:W-:Y:S01]  /*10a0*/  ISETP.GE.AND P0, PT, R17, RZ, PT ;  /* 0x000000ff1100720c */ /* 0x000fe20003f06270 */
[----:B------:R-:W-:Y:S01]  /*10b0*/  IMAD R32, R3, R7, R32 ;  /* 0x0000000703207224 */ /* 0x000fe200078e0220 */
[----:B------:R-:W-:Y:S01]  /*10c0*/  LOP3.LUT R17, R11, 0x60, RZ, 0xfc, !PT ;  /* 0x000000600b117812 */ /* 0x000fe200078efcff */
[--C-:B------:R-:W-:Y:S01]  /*10d0*/  @!P1 IMAD.IADD R24, R24, 0x1, -R3.reuse ;  /* 0x0000000118189824 */ /* 0x100fe200078e0a03 */
[----:B------:R-:W-:Y:S01]  /*10e0*/  ISETP.GE.AND P1, PT, R13, RZ, PT ;  /* 0x000000ff0d00720c */ /* 0x000fe20003f26270 */
[----:B------:R-:W-:Y:S01]  /*10f0*/  @!P6 IMAD.IADD R26, R26, 0x1, -R3 ;  /* 0x000000011a1ae824 */ /* 0x000fe200078e0a03 */
[C---:B------:R-:W-:Y:S01]  /*1100*/  ISETP.GT.U32.AND P6, PT, R3.reuse, R32, PT ;  /* 0x000000200300720c */ /* 0x040fe20003fc4070 */
[----:B------:R-:W-:Y:S01]  /*1110*/  @!P4 IMAD.MOV R20, RZ, RZ, -R20 ;  /* 0x000000ffff14c224 */ /* 0x000fe200078e0a14 */
[----:B------:R-:W-:Y:S01]  /*1120*/  IABS R34, R17 ;  /* 0x0000001100227213 */ /* 0x000fe20000000000 */
[----:B------:R-:W-:Y:S01]  /*1130*/  IMAD.HI.U32 R9, R8, R36, RZ ;  /* 0x0000002408097227 */ /* 0x000fe200078e00ff */
[----:B------:R-:W-:-:S02]  /*1140*/  ISETP.GT.U32.AND P4, PT, R3, R28, PT ;  /* 0x0000001c0300720c */ /* 0x000fc40003f84070 */
[----:B------:R-:W-:Y:S01]  /*1150*/  LOP3.LUT R13, R11, 0x70, RZ, 0xfc, !PT ;  /* 0x000000700b0d7812 */ /* 0x000fe200078efcff */
[----:B------:R-:W-:-:S03]  /*1160*/  IMAD.HI.U32 R7, R8, R34, RZ ;  /* 0x0000002208077227 */ /* 0x000fc600078e00ff */
[----:B------:R-:W-:Y:S01]  /*1170*/  IABS R38, R13 ;  /* 0x0000000d00267213 */ /* 0x000fe20000000000 */
[----:B------:R-:W-:Y:S02]  /*1180*/  IMAD.MOV R7, RZ, RZ, -R7 ;  /* 0x000000ffff077224 */ /* 0x000fe400078e0a07 */
[----:B------:R-:W-:Y:S02]  /*1190*/  @!P6 IMAD.IADD R32, R32, 0x1, -R3 ;  /* 0x000000012020e824 */ /* 0x000fe400078e0a03 */
[C---:B------:R-:W-:Y:S02]  /*11a0*/  IMAD R34, R3.reuse, R7, R34 ;  /* 0x0000000703227224 */ /* 0x040fe400078e0222 */
[----:B------:R-:W-:Y:S01]  /*11b0*/  IMAD.MOV R9, RZ, RZ, -R9 ;  /* 0x000000ffff097224 */ /* 0x000fe200078e0a09 */
[----:B------:R-:W-:Y:S01]  /*11c0*/  ISETP.GT.U32.AND P6, PT, R3, R32, PT ;  /* 0x000000200300720c */ /* 0x000fe20003fc4070 */
[----:B------:R-:W-:-:S04]  /*11d0*/  IMAD.HI.U32 R7, R8, R38, RZ ;  /* 0x0000002608077227 */ /* 0x000fc800078e00ff */
[----:B------:R-:W-:Y:S01]  /*11e0*/  @!P4 IMAD.IADD R28, R28, 0x1, -R3 ;  /* 0x000000011c1cc824 */ /* 0x000fe200078e0a03 */
[----:B------:R-:W-:Y:S01]  /*11f0*/  ISETP.GE.AND P4, PT, R15, RZ, PT ;  /* 0x000000ff0f00720c */ /* 0x000fe20003f86270 */
[----:B------:R-:W-:Y:S01]  /*1200*/  IMAD R36, R3, R9, R36 ;  /* 0x0000000903247224 */ /* 0x000fe200078e0224 */
[C---:B------:R-:W-:Y:S01]  /*1210*/  LOP3.LUT R9, R11.reuse, 0x78, RZ, 0xfc, !PT ;  /* 0x000000780b097812 */ /* 0x040fe200078efcff */
[----:B------:R-:W-:Y:S01]  /*1220*/  IMAD.MOV R7, RZ, RZ, -R7 ;  /* 0x000000ffff077224 */ /* 0x000fe200078e0a07 */
[----:B------:R-:W-:Y:S01]  /*1230*/  LOP3.LUT R15, R11, 0x80, RZ, 0xfc, !PT ;  /* 0x000000800b0f7812 */ /* 0x000fe200078efcff */
[----:B------:R-:W-:Y:S01]  /*1240*/  @!P0 IMAD.MOV R28, RZ, RZ, -R28 ;  /* 0x000000ffff1c8224 */ /* 0x000fe200078e0a1c */
[C---:B------:R-:W-:Y:S01]  /*1250*/  ISETP.GT.U32.AND P0, PT, R3.reuse, R36, PT ;  /* 0x000000240300720c */ /* 0x040fe20003f04070 */
[C---:B------:R-:W-:Y:S01]  /*1260*/  IMAD R38, R3.reuse, R7, R38 ;  /* 0x0000000703267224 */ /* 0x040fe200078e0226 */
[----:B------:R-:W-:Y:S01]  /*1270*/  IABS R40, R9 ;  /* 0x0000000900287213 */ /* 0x000fe20000000000 */
[----:B------:R-:W-:Y:S01]  /*1280*/  @!P6 IMAD.IADD R32, R32, 0x1, -R3 ;  /* 0x000000012020e824 */ /* 0x000fe200078e0a03 */
[----:B------:R-:W-:Y:S01]  /*1290*/  IABS R42, R15 ;  /* 0x0000000f002a7213 */ /* 0x000fe20000000000 */
[----:B------:R-:W-:Y:S01]  /*12a0*/  @!P2 IMAD.MOV R22, RZ, RZ, -R22 ;  /* 0x000000ffff16a224 */ /* 0x000fe200078e0a16 */
[C---:B------:R-:W-:Y:S01]  /*12b0*/  ISETP.GT.U32.AND P6, PT, R3.reuse, R38, PT ;  /* 0x000000260300720c */ /* 0x040fe20003fc4070 */
[----:B------:R-:W-:Y:S01]  /*12c0*/  @!P5 IMAD.MOV R26, RZ, RZ, -R26 ;  /* 0x000000ffff1ad224 */ /* 0x000fe200078e0a1a */
[C---:B------:R-:W-:Y:S01]  /*12d0*/  ISETP.GT.U32.AND P2, PT, R3.reuse, R30, PT ;  /* 0x0000001e0300720c */ /* 0x040fe20003f44070 */
[----:B------:R-:W-:Y:S01]  /*12e0*/  IMAD.HI.U32 R7, R8, R40, RZ ;  /* 0x0000002808077227 */ /* 0x000fe200078e00ff */
[----:B------:R-:W-:-:S03]  /*12f0*/  ISETP.GT.U32.AND P5, PT, R3, R34, PT ;  /* 0x000000220300720c */ /* 0x000fc60003fa4070 */
[----:B------:R-:W-:Y:S02]  /*1300*/  @!P0 IMAD.IADD R36, R36, 0x1, -R3 ;  /* 0x0000000124248824 */ /* 0x000fe400078e0a03 */
[----:B------:R-:W-:Y:S02]  /*1310*/  IMAD.MOV R7, RZ, RZ, -R7 ;  /* 0x000000ffff077224 */ /* 0x000fe400078e0a07 */
[----:B------:R-:W-:Y:S02]  /*1320*/  @!P3 IMAD.MOV R24, RZ, RZ, -R24 ;  /* 0x000000ffff18b224 */ /* 0x000fe400078e0a18 */
[----:B------:R-:W-:Y:S01]  /*1330*/  @!P6 IMAD.IADD R38, R38, 0x1, -R3 ;  /* 0x000000012626e824 */ /* 0x000fe200078e0a03 */
[C---:B------:R-:W-:Y:S01]  /*1340*/  ISETP.GT.U32.AND P6, PT, R3.reuse, R36, PT ;  /* 0x000000240300720c */ /* 0x040fe20003fc4070 */
[----:B------:R-:W-:Y:S02]  /*1350*/  IMAD R40, R3, R7, R40 ;  /* 0x0000000703287224 */ /* 0x000fe400078e0228 */
[----:B------:R-:W-:-:S04]  /*1360*/  IMAD.HI.U32 R7, R8, R42, RZ ;  /* 0x0000002a08077227 */ /* 0x000fc800078e00ff */
[----:B------:R-:W-:Y:S01]  /*1370*/  @!P2 IMAD.IADD R30, R30, 0x1, -R3 ;  /* 0x000000011e1ea824 */ /* 0x000fe200078e0a03 */
[----:B------:R-:W-:Y:S01]  /*1380*/  ISETP.GE.AND P2, PT, R17, RZ, PT ;  /* 0x000000ff1100720c */ /* 0x000fe20003f46270 */
[----:B------:R-:W-:Y:S01]  /*1390*/  IMAD.MOV R7, RZ, RZ, -R7 ;  /* 0x000000ffff077224 */ /* 0x000fe200078e0a07 */
[----:B------:R-:W-:Y:S01]  /*13a0*/  LOP3.LUT R17, R11, 0x88, RZ, 0xfc, !PT ;  /* 0x000000880b117812 */ /* 0x000fe200078efcff */
[--C-:B------:R-:W-:Y:S01]  /*13b0*/  @!P5 IMAD.IADD R34, R34, 0x1, -R3.reuse ;  /* 0x000000012222d824 */ /* 0x100fe200078e0a03 */
[C---:B------:R-:W-:Y:S01]  /*13c0*/  ISETP.GT.U32.AND P3, PT, R3.reuse, R30, PT ;  /* 0x0000001e0300720c */ /* 0x040fe20003f64070 */
[C---:B------:R-:W-:Y:S01]  /*13d0*/  IMAD R42, R3.reuse, R7, R42 ;  /* 0x00000007032a7224 */ /* 0x040fe200078e022a */
[----:B------:R-:W-:Y:S01]  /*13e0*/  IABS R44, R17 ;  /* 0x00000011002c7213 */ /* 0x000fe20000000000 */
[----:B------:R-:W-:Y:S01]  /*13f0*/  @!P6 IMAD.IADD R36, R36, 0x1, -R3 ;  /* 0x000000012424e824 */ /* 0x000fe200078e0a03 */
[C---:B------:R-:W-:Y:S01]  /*1400*/  ISETP.GT.U32.AND P0, PT, R3.reuse, R34, PT ;  /* 0x000000220300720c */ /* 0x040fe20003f04070 */
[----:B------:R-:W-:Y:S01]  /*1410*/  @!P4 IMAD.MOV R32, RZ, RZ, -R32 ;  /* 0x000000ffff20c224 */ /* 0x000fe200078e0a20 */
[----:B------:R-:W-:Y:S01]  /*1420*/  ISETP.GT.U32.AND P6, PT, R3, R42, PT ;  /* 0x0000002a0300720c */ /* 0x000fe20003fc4070 */
[----:B------:R-:W-:Y:S01]  /*1430*/  IMAD.HI.U32 R7, R8, R44, RZ ;  /* 0x0000002c08077227 */ /* 0x000fe200078e00ff */
[----:B------:R-:W-:-:S02]  /*1440*/  ISETP.GE.AND P5, PT, R13, RZ, PT ;  /* 0x000000ff0d00720c */ /* 0x000fc40003fa6270 */
[----:B------:R-:W-:Y:S02]  /*1450*/  LOP3.LUT R13, R11, 0x90, RZ, 0xfc, !PT ;  /* 0x000000900b0d7812 */ /* 0x000fe400078efcff */
[----:B------:R-:W-:Y:S01]  /*1460*/  ISETP.GT.U32.AND P4, PT, R3, R40, PT ;  /* 0x000000280300720c */ /* 0x000fe20003f84070 */
[--C-:B------:R-:W-:Y:S01]  /*1470*/  @!P3 IMAD.IADD R30, R30, 0x1, -R3.reuse ;  /* 0x000000011e1eb824 */ /* 0x100fe200078e0a03 */
[----:B------:R-:W-:Y:S02]  /*1480*/  ISETP.GE.AND P3, PT, R19, RZ, PT ;  /* 0x000000ff1300720c */ /* 0x000fe40003f66270 */
[----:B------:R-:W-:Y:S01]  /*1490*/  IABS R46, R13 ;  /* 0x0000000d002e7213 */ /* 0x000fe20000000000 */
[----:B------:R-:W-:Y:S01]  /*14a0*/  @!P0 IMAD.IADD R34, R34, 0x1, -R3 ;  /* 0x0000000122228824 */ /* 0x000fe200078e0a03 */
[----:B------:R-:W-:Y:S01]  /*14b0*/  ISETP.GE.AND P0, PT, R9, RZ, PT ;  /* 0x000000ff0900720c */ /* 0x000fe20003f06270 */
[----:B------:R-:W-:Y:S02]  /*14c0*/  IMAD.MOV R9, RZ, RZ, -R7 ;  /* 0x000000ffff097224 */ /* 0x000fe400078e0a07 */
[----:B------:R-:W-:-:S02]  /*14d0*/  @!P6 IMAD.IADD R42, R42, 0x1, -R3 ;  /* 0x000000012a2ae824 */ /* 0x000fc400078e0a03 */
[----:B------:R-:W-:Y:S01]  /*14e0*/  IMAD R44, R3, R9, R44 ;  /* 0x00000009032c7224 */ /* 0x000fe200078e022c */
[----:B------:R-:W-:Y:S01]  /*14f0*/  LOP3.LUT R9, R11, 0x98, RZ, 0xfc, !PT ;  /* 0x000000980b097812 */ /* 0x000fe200078efcff */
[----:B------:R-:W-:Y:S01]  /*1500*/  IMAD.HI.U32 R7, R8, R46, RZ ;  /* 0x0000002e08077227 */ /* 0x000fe200078e00ff */
[C---:B------:R-:W-:Y:S02]  /*1510*/  ISETP.GT.U32.AND P6, PT, R3.reuse, R42, PT ;  /* 0x0000002a0300720c */ /* 0x040fe40003fc4070 */
[----:B------:R-:W-:Y:S01]  /*1520*/  IABS R48, R9 ;  /* 0x0000000900307213 */ /* 0x000fe20000000000 */
[----:B------:R-:W-:Y:S01]  /*1530*/  @!P3 IMAD.MOV R36, RZ, RZ, -R36 ;  /* 0x000000ffff24b224 */ /* 0x000fe200078e0a24 */
[C---:B------:R-:W-:Y:S01]  /*1540*/  ISETP.GT.U32.AND P3, PT, R3.reuse, R44, PT ;  /* 0x0000002c0300720c */ /* 0x040fe20003f64070 */
[----:B------:R-:W-:Y:S02]  /*1550*/  IMAD.MOV R7, RZ, RZ, -R7 ;  /* 0x000000ffff077224 */ /* 0x000fe400078e0a07 */
[----:B------:R-:W-:Y:S01]  /*1560*/  @!P1 IMAD.MOV R30, RZ, RZ, -R30 ;  /* 0x000000ffff1e9224 */ /* 0x000fe200078e0a1e */
[C---:B------:R-:W-:Y:S01]  /*1570*/  ISETP.GT.U32.AND P1, PT, R3.reuse, R38, PT ;  /* 0x000000260300720c */ /* 0x040fe20003f24070 */
[----:B------:R-:W-:-:S02]  /*1580*/  IMAD R46, R3, R7, R46 ;  /* 0x00000007032e7224 */ /* 0x000fc400078e022e */
[--C-:B------:R-:W-:Y:S02]  /*1590*/  @!P4 IMAD.IADD R40, R40, 0x1, -R3.reuse ;  /* 0x000000012828c824 */ /* 0x100fe400078e0a03 */
[--C-:B------:R-:W-:Y:S01]  /*15a0*/  @!P6 IMAD.IADD R42, R42, 0x1, -R3.reuse ;  /* 0x000000012a2ae824 */ /* 0x100fe200078e0a03 */
[C---:B------:R-:W-:Y:S01]  /*15b0*/  ISETP.GT.U32.AND P6, PT, R3.reuse, R46, PT ;  /* 0x0000002e0300720c */ /* 0x040fe20003fc4070 */
[----:B------:R-:W-:Y:S01]  /*15c0*/  @!P2 IMAD.MOV R34, RZ, RZ, -R34 ;  /* 0x000000ffff22a224 */ /* 0x000fe200078e0a22 */
[----:B------:R-:W-:Y:S01]  /*15d0*/  ISETP.GT.U32.AND P4, PT, R3, R40, PT ;  /* 0x000000280300720c */ /* 0x000fe20003f84070 */
[--C-:B------:R-:W-:Y:S01]  /*15e0*/  @!P3 IMAD.IADD R44, R44, 0x1, -R3.reuse ;  /* 0x000000012c2cb824 */ /* 0x100fe200078e0a03 */
[----:B------:R-:W-:Y:S01]  /*15f0*/  ISETP.GE.AND P2, PT, R17, RZ, PT ;  /* 0x000000ff1100720c */ /* 0x000fe20003f46270 */
[----:B------:R-:W-:Y:S01]  /*1600*/  IMAD.HI.U32 R7, R8, R48, RZ ;  /* 0x0000003008077227 */ /* 0x000fe200078e00ff */
[----:B------:R-:W-:Y:S02]  /*1610*/  LOP3.LUT R17, R11, 0xf0, RZ, 0xfc, !PT ;  /* 0x000000f00b117812 */ /* 0x000fe400078efcff */
[----:B------:R-:W-:Y:S01]  /*1620*/  ISETP.GT.U32.AND P3, PT, R3, R44, PT ;  /* 0x0000002c0300720c */ /* 0x000fe20003f64070 */
[----:B------:R-:W-:Y:S01]  /*1630*/  @!P1 IMAD.IADD R38, R38, 0x1, -R3 ;  /* 0x0000000126269824 */ /* 0x000fe200078e0a03 */
[----:B------:R-:W-:Y:S01]  /*1640*/  ISETP.GE.AND P1, PT, R15, RZ, PT ;  /* 0x000000ff0f00720c */ /* 0x000fe20003f26270 */
[----:B------:R-:W-:Y:S01]  /*1650*/  IMAD.MOV R7, RZ, RZ, -R7 ;  /* 0x000000ffff077224 */ /* 0x000fe200078e0a07 */
[----:B------:R-:W-:Y:S01]  /*1660*/  IABS R15, R17 ;  /* 0x00000011000f7213 */ /* 0x000fe20000000000 */
[----:B------:R-:W-:Y:S01]  /*1670*/  @!P5 IMAD.MOV R38, RZ, RZ, -R38 ;  /* 0x000000ffff26d224 */ /* 0x000fe200078e0a26 */
[----:B------:R-:W-:Y:S01]  /*1680*/  ISETP.GE.AND P5, PT, R13, RZ, PT ;  /* 0x000000ff0d00720c */ /* 0x000fe20003fa6270 */
[--C-:B------:R-:W-:Y:S01]  /*1690*/  @!P6 IMAD.IADD R46, R46, 0x1, -R3.reuse ;  /* 0x000000012e2ee824 */ /* 0x100fe200078e0a03 */
[----:B------:R-:W-:Y:S01]  /*16a0*/  LOP3.LUT R13, R11, 0xa8, RZ, 0xfc, !PT ;  /* 0x000000a80b0d7812 */ /* 0x000fe200078efcff */
[--C-:B------:R-:W-:Y:S01]  /*16b0*/  @!P4 IMAD.IADD R40, R40, 0x1, -R3.reuse ;  /* 0x000000012828c824 */ /* 0x100fe200078e0a03 */
[----:B------:R-:W-:Y:S01]  /*16c0*/  ISETP.GE.AND P4, PT, R9, RZ, PT ;  /* 0x000000ff0900720c */ /* 0x000fe20003f86270 */
[----:B------:R-:W-:Y:S01]  /*16d0*/  IMAD R48, R3, R7, R48 ;  /* 0x0000000703307224 */ /* 0x000fe200078e0230 */
[----:B------:R-:W-:Y:S01]  /*16e0*/  LOP3.LUT R9, R11, 0xa0, RZ, 0xfc, !PT ;  /* 0x000000a00b097812 */ /* 0x000fe200078efcff */
[----:B------:R-:W-:Y:S01]  /*16f0*/  @!P3 IMAD.IADD R44, R44, 0x1, -R3 ;  /* 0x000000012c2cb824 */ /* 0x000fe200078e0a03 */
[----:B------:R-:W-:Y:S01]  /*1700*/  IABS R52, R13 ;  /* 0x0000000d00347213 */ /* 0x000fe20000000000 */
[----:B------:R-:W-:Y:S01]  /*1710*/  @!P0 IMAD.MOV R40, RZ, RZ, -R40 ;  /* 0x000000ffff288224 */ /* 0x000fe200078e0a28 */
[----:B------:R-:W-:Y:S01]  /*1720*/  ISETP.GT.U32.AND P6, PT, R3, R46, PT ;  /* 0x0000002e0300720c */ /* 0x000fe20003fc4070 */
[----:B------:R-:W-:Y:S01]  /*1730*/  @!P2 IMAD.MOV R44, RZ, RZ, -R44 ;  /* 0x000000ffff2ca224 */ /* 0x000fe200078e0a2c */
[----:B------:R-:W-:Y:S01]  /*1740*/  ISETP.GE.AND P0, PT, R9, RZ, PT ;  /* 0x000000ff0900720c */ /* 0x000fe20003f06270 */
[----:B------:R-:W-:Y:S01]  /*1750*/  @!P1 IMAD.MOV R42, RZ, RZ, -R42 ;  /* 0x000000ffff2a9224 */ /* 0x000fe200078e0a2a */
[----:B------:R-:W-:Y:S01]  /*1760*/  IABS R50, R9 ;  /* 0x0000000900327213 */ /* 0x000fe20000000000 */
[----:B------:R-:W-:Y:S01]  /*1770*/  IMAD.HI.U32 R9, R8, R52, RZ ;  /* 0x0000003408097227 */ /* 0x000fe200078e00ff */
[----:B------:R-:W-:-:S02]  /*1780*/  ISETP.GT.U32.AND P2, PT, R3, R48, PT ;  /* 0x000000300300720c */ /* 0x000fc40003f44070 */
[----:B------:R-:W-:Y:S01]  /*1790*/  ISETP.GE.AND P1, PT, R13, RZ, PT ;  /* 0x000000ff0d00720c */ /* 0x000fe20003f26270 */
[----:B------:R-:W-:Y:S01]  /*17a0*/  IMAD.MOV R9, RZ, RZ, -R9 ;  /* 0x000000ffff097224 */ /* 0x000fe200078e0a09 */
[----:B------:R-:W-:Y:S01]  /*17b0*/  LOP3.LUT R13, R11, 0xb0, RZ, 0xfc, !PT ;  /* 0x000000b00b0d7812 */ /* 0x000fe200078efcff */
[----:B------:R-:W-:-:S03]  /*17c0*/  IMAD.HI.U32 R7, R8, R50, RZ ;  /* 0x0000003208077227 */ /* 0x000fc600078e00ff */
[----:B------:R-:W-:Y:S01]  /*17d0*/  IABS R54, R13 ;  /* 0x0000000d00367213 */ /* 0x000fe20000000000 */
[----:B------:R-:W-:Y:S01]  /*17e0*/  IMAD R52, R3, R9, R52 ;  /* 0x0000000903347224 */ /* 0x000fe200078e0234 */
[----:B------:R-:W-:Y:S01]  /*17f0*/  ISETP.GE.AND P3, PT, R13, RZ, PT ;  /* 0x000000ff0d00720c */ /* 0x000fe20003f66270 */
[--C-:B------:R-:W-:Y:S02]  /*1800*/  @!P6 IMAD.IADD R46, R46, 0x1, -R3.reuse ;  /* 0x000000012e2ee824 */ /* 0x100fe400078e0a03 */
[----:B------:R-:W-:Y:S02]  /*1810*/  @!P2 IMAD.IADD R48, R48, 0x1, -R3 ;  /* 0x000000013030a824 */ /* 0x000fe400078e0a03 */
[----:B------:R-:W-:Y:S01]  /*1820*/  @!P5 IMAD.MOV R46, RZ, RZ, -R46 ;  /* 0x000000ffff2ed224 */ /* 0x000fe200078e0a2e */
[C---:B------:R-:W-:Y:S01]  /*1830*/  ISETP.GT.U32.AND P5, PT, R3.reuse, R52, PT ;  /* 0x000000340300720c */ /* 0x040fe20003fa4070 */
[----:B------:R-:W-:Y:S01]  /*1840*/  IMAD.MOV R7, RZ, RZ, -R7 ;  /* 0x000000ffff077224 */ /* 0x000fe200078e0a07 */
[----:B------:R-:W-:Y:S01]  /*1850*/  ISETP.GT.U32.AND P2, PT, R3, R48, PT ;  /* 0x000000300300720c */ /* 0x000fe20003f44070 */
[----:B------:R-:W-:-:S04]  /*1860*/  IMAD.HI.U32 R9, R8, R58, RZ ;  /* 0x0000003a08097227 */ /* 0x000fc800078e00ff */
[----:B------:R-:W-:Y:S02]  /*1870*/  IMAD R50, R3, R7, R50 ;  /* 0x0000000703327224 */ /* 0x000fe400078e0232 */
[----:B------:R-:W-:-:S03]  /*1880*/  IMAD.HI.U32 R7, R8, R54, RZ ;  /* 0x0000003608077227 */ /* 0x000fc600078e00ff */
[C---:B------:R-:W-:Y:S01]  /*1890*/  ISETP.GT.U32.AND P6, PT, R3.reuse, R50, PT ;  /* 0x000000320300720c */ /* 0x040fe20003fc4070 */
[----:B------:R-:W-:Y:S02]  /*18a0*/  IMAD.MOV R7, RZ, RZ, -R7 ;  /* 0x000000ffff077224 */ /* 0x000fe400078e0a07 */
[--C-:B------:R-:W-:Y:S02]  /*18b0*/  @!P5 IMAD.IADD R52, R52, 0x1, -R3.reuse ;  /* 0x000000013434d824 */ /* 0x100fe400078e0a03 */
[C---:B------:R-:W-:Y:S02]  /*18c0*/  IMAD R54, R3.reuse, R7, R54 ;  /* 0x0000000703367224 */ /* 0x040fe400078e0236 */
[----:B------:R-:W-:Y:S01]  /*18d0*/  @!P2 IMAD.IADD R48, R48, 0x1, -R3 ;  /* 0x000000013030a824 */ /* 0x000fe200078e0a03 */
[C---:B------:R-:W-:Y:S01]  /*18e0*/  ISETP.GT.U32.AND P5, PT, R3.reuse, R52, PT ;  /* 0x000000340300720c */ /* 0x040fe20003fa4070 */
[----:B------:R-:W-:Y:S01]  /*18f0*/  IMAD.MOV R9, RZ, RZ, -R9 ;  /* 0x000000ffff097224 */ /* 0x000fe200078e0a09 */
[----:B------:R-:W-:Y:S01]  /*1900*/  ISETP.GT.U32.AND P2, PT, R3, R54, PT ;  /* 0x000000360300720c */ /* 0x000fe20003f44070 */
[----:B------:R-:W-:-:S04]  /*1910*/  IMAD.HI.U32 R7, R8, R56, RZ ;  /* 0x0000003808077227 */ /* 0x000fc800078e00ff */
[----:B------:R-:W-:Y:S02]  /*1920*/  @!P6 IMAD.IADD R50, R50, 0x1, -R3 ;  /* 0x000000013232e824 */ /* 0x000fe400078e0a03 */
[C---:B------:R-:W-:Y:S02]  /*1930*/  IMAD R58, R3.reuse, R9, R58 ;  /* 0x00000009033a7224 */ /* 0x040fe400078e023a */
[----:B------:R-:W-:Y:S01]  /*1940*/  IMAD.MOV R7, RZ, RZ, -R7 ;  /* 0x000000ffff077224 */ /* 0x000fe200078e0a07 */
[C---:B------:R-:W-:Y:S01]  /*1950*/  ISETP.GT.U32.AND P6, PT, R3.reuse, R50, PT ;  /* 0x000000320300720c */ /* 0x040fe20003fc4070 */
[--C-:B------:R-:W-:Y:S01]  /*1960*/  @!P5 IMAD.IADD R52, R52, 0x1, -R3.reuse ;  /* 0x000000013434d824 */ /* 0x100fe200078e0a03 */
[C---:B------:R-:W-:Y:S01]  /*1970*/  ISETP.GT.U32.AND P5, PT, R3.reuse, R58, PT ;  /* 0x0000003a0300720c */ /* 0x040fe20003fa4070 */
[----:B------:R-:W-:Y:S02]  /*1980*/  @!P2 IMAD.IADD R54, R54, 0x1, -R3 ;  /* 0x000000013636a824 */ /* 0x000fe400078e0a03 */
[----:B------:R-:W-:Y:S01]  /*1990*/  IMAD R56, R3, R7, R56 ;  /* 0x0000000703387224 */ /* 0x000fe200078e0238 */
[----:B------:R-:W-:Y:S01]  /*19a0*/  LOP3.LUT R7, R193, 0x3f, RZ, 0xc0, !PT ;  /* 0x0000003fc1077812 */ /* 0x000fe200078ec0ff */
[----:B------:R-:W-:Y:S01]  /*19b0*/  IMAD.HI.U32 R9, R8, R60, RZ ;  /* 0x0000003c08097227 */ /* 0x000fe200078e00ff */
[----:B------:R-:W-:-:S03]  /*19c0*/  ISETP.GT.U32.AND P2, PT, R3, R54, PT ;  /* 0x000000360300720c */ /* 0x000fc60003f44070 */
[----:B------:R-:W-:Y:S02]  /*19d0*/  IMAD.MOV R9, RZ, RZ, -R9 ;  /* 0x000000ffff097224 */ /* 0x000fe400078e0a09 */
[--C-:B------:R-:W-:Y:S01]  /*19e0*/  @!P6 IMAD.IADD R50, R50, 0x1, -R3.reuse ;  /* 0x000000013232e824 */ /* 0x100fe200078e0a03 */
[C---:B------:R-:W-:Y:S01]  /*19f0*/  ISETP.GT.U32.AND P6, PT, R3.reuse, R56, PT ;  /* 0x000000380300720c */ /* 0x040fe20003fc4070 */
[----:B------:R-:W-:Y:S02]  /*1a00*/  @!P5 IMAD.IADD R58, R58, 0x1, -R3 ;  /* 0x000000013a3ad824 */ /* 0x000fe400078e0a03 */
[C---:B------:R-:W-:Y:S01]  /*1a10*/  IMAD R60, R3.reuse, R9, R60 ;  /* 0x00000009033c7224 */ /* 0x040fe200078e023c */
[----:B------:R-:W-:Y:S01]  /*1a20*/  IABS R9, R31 ;  /* 0x0000001f00097213 */ /* 0x000fe20000000000 */
[----:B------:R-:W-:Y:S01]  /*1a30*/  IMAD R0, R0, 0x40, R7 ;  /* 0x0000004000007824 */ /* 0x000fe200078e0207 */
[----:B------:R-:W-:Y:S01]  /*1a40*/  ISETP.GT.U32.AND P5, PT, R3, R58, PT ;  /* 0x0000003a0300720c */ /* 0x000fe20003fa4070 */
[----:B------:R-:W-:-:S03]  /*1a50*/  IMAD.HI.U32 R7, R8, R64, RZ ;  /* 0x0000004008077227 */ /* 0x000fc600078e00ff */
[----:B------:R-:W-:Y:S01]  /*1a60*/  IABS R19, R0 ;  /* 0x0000000000137213 */ /* 0x000fe20000000000 */
[----:B------:R-:W-:Y:S01]  /*1a70*/  @!P2 IMAD.IADD R54, R54, 0x1, -R3 ;  /* 0x000000013636a824 */ /* 0x000fe200078e0a03 */
[C---:B------:R-:W-:Y:S01]  /*1a80*/  ISETP.GT.U32.AND P2, PT, R3.reuse, R60, PT ;  /* 0x0000003c0300720c */ /* 0x040fe20003f44070 */
[----:B------:R-:W-:Y:S02]  /*1a90*/  IMAD.MOV R7, RZ, RZ, -R7 ;  /* 0x000000ffff077224 */ /* 0x000fe400078e0a07 */
[----:B------:R-:W-:Y:S02]  /*1aa0*/  @!P6 IMAD.IADD R56, R56, 0x1, -R3 ;  /* 0x000000013838e824 */ /* 0x000fe400078e0a03 */
[C---:B------:R-:W-:Y:S02]  /*1ab0*/  IMAD R64, R3.reuse, R7, R64 ;  /* 0x0000000703407224 */ /* 0x040fe400078e0240 */
[----:B------:R-:W-:Y:S01]  /*1ac0*/  IMAD.HI.U32 R13, R8, R62, RZ ;  /* 0x0000003e080d7227 */ /* 0x000fe200078e00ff */
[----:B------:R-:W-:-:S03]  /*1ad0*/  ISETP.GT.U32.AND P6, PT, R3, R56, PT ;  /* 0x000000380300720c */ /* 0x000fc60003fc4070 */
[--C-:B------:R-:W-:Y:S01]  /*1ae0*/  @!P5 IMAD.IADD R58, R58, 0x1, -R3.reuse ;  /* 0x000000013a3ad824 */ /* 0x100fe200078e0a03 */
[C---:B------:R-:W-:Y:S01]  /*1af0*/  ISETP.GT.U32.AND P5, PT, R3.reuse, R64, PT ;  /* 0x000000400300720c */ /* 0x040fe20003fa4070 */
[----:B------:R-:W-:Y:S02]  /*1b00*/  @!P2 IMAD.IADD R60, R60, 0x1, -R3 ;  /* 0x000000013c3ca824 */ /* 0x000fe400078e0a03 */
[----:B------:R-:W-:Y:S02]  /*1b10*/  IMAD.MOV R13, RZ, RZ, -R13 ;  /* 0x000000ffff0d7224 */ /* 0x000fe400078e0a0d */
[----:B------:R-:W-:Y:S01]  /*1b20*/  IMAD.MOV.U32 R11, RZ, RZ, R9 ;  /* 0x000000ffff0b7224 */ /* 0x000fe200078e0009 */
[C---:B------:R-:W-:Y:S01]  /*1b30*/  ISETP.GT.U32.AND P2, PT, R3.reuse, R60, PT ;  /* 0x0000003c0300720c */ /* 0x040fe20003f44070 */
[----:B------:R-:W-:Y:S01]  /*1b40*/  IMAD R62, R3, R13, R62 ;  /* 0x0000000d033e7224 */ /* 0x000fe200078e023e */
[----:B------:R-:W-:Y:S01]  /*1b50*/  IABS R13, R33 ;  /* 0x00000021000d7213 */ /* 0x000fe20000000000 */
[----:B------:R-:W-:-:S04]  /*1b60*/  IMAD.HI.U32 R7, R8, R11, RZ ;  /* 0x0000000b08077227 */ /* 0x000fc800078e00ff */
[----:B------:R-:W-:Y:S01]  /*1b70*/  @!P6 IMAD.IADD R56, R56, 0x1, -R3 ;  /* 0x000000013838e824 */ /* 0x000fe200078e0a03 */
[----:B------:R-:W-:Y:S01]  /*1b80*/  ISETP.GT.U32.AND P6, PT, R3, R62, PT ;  /* 0x0000003e0300720c */ /* 0x000fe20003fc4070 */
[----:B------:R-:W-:Y:S02]  /*1b90*/  IMAD.MOV R66, RZ, RZ, -R7 ;  /* 0x000000ffff427224 */ /* 0x000fe400078e0a07 */
[----:B------:R-:W-:-:S04]  /*1ba0*/  IMAD.HI.U32 R9, R8, R13, RZ ;  /* 0x0000000d08097227 */ /* 0x000fc800078e00ff */
[----:B------:R-:W-:Y:S02]  /*1bb0*/  @!P5 IMAD.IADD R64, R64, 0x1, -R3 ;  /* 0x000000014040d824 */ /* 0x000fe400078e0a03 */
[----:B------:R-:W-:-:S03]  /*1bc0*/  IMAD.HI.U32 R7, R8, R15, RZ ;  /* 0x0000000f08077227 */ /* 0x000fc600078e00ff */
[C---:B------:R-:W-:Y:S01]  /*1bd0*/  ISETP.GT.U32.AND P5, PT, R3.reuse, R64, PT ;  /* 0x000000400300720c */ /* 0x040fe20003fa4070 */
[C---:B------:R-:W-:Y:S02]  /*1be0*/  IMAD R8, R3.reuse, R66, R11 ;  /* 0x0000004203087224 */ /* 0x040fe400078e020b */
[----:B------:R-:W-:Y:S02]  /*1bf0*/  IMAD.MOV R68, RZ, RZ, -R9 ;  /* 0x000000ffff447224 */ /* 0x000fe400078e0a09 */
[----:B------:R-:W-:Y:S02]  /*1c00*/  IMAD.MOV.U32 R9, RZ, RZ, R19 ;  /* 0x000000ffff097224 */ /* 0x000fe400078e0013 */
[----:B------:R-:W-:Y:S01]  /*1c10*/  @!P2 IMAD.IADD R60, R60, 0x1, -R3 ;  /* 0x000000013c3ca824 */ /* 0x000fe200078e0a03 */
[C---:B------:R-:W-:Y:S01]  /*1c20*/  ISETP.GT.U32.AND P2, PT, R3.reuse, R8, PT ;  /* 0x000000080300720c */ /* 0x040fe20003f44070 */
[----:B------:R-:W-:Y:S02]  /*1c30*/  IMAD R66, R3, R68, R13 ;  /* 0x0000004403427224 */ /* 0x000fe400078e020d */
[----:B------:R-:W-:-:S04]  /*1c40*/  IMAD.HI.U32 R6, R6, R9, RZ ;  /* 0x0000000906067227 */ /* 0x000fc800078e00ff */
[----:B------:R-:W-:Y:S02]  /*1c50*/  IMAD.MOV R68, RZ, RZ, -R7 ;  /* 0x000000ffff447224 */ /* 0x000fe400078e0a07 */
[----:B------:R-:W-:Y:S02]  /*1c60*/  @!P6 IMAD.IADD R62, R62, 0x1, -R3 ;  /* 0x000000013e3ee824 */ /* 0x000fe400078e0a03 */
[----:B------:R-:W-:Y:S02]  /*1c70*/  IMAD.MOV R6, RZ, RZ, -R6 ;  /* 0x000000ffff067224 */ /* 0x000fe400078e0a06 */
[C---:B------:R-:W-:Y:S01]  /*1c80*/  IMAD R68, R3.reuse, R68, R15 ;  /* 0x0000004403447224 */ /* 0x040fe200078e020f */
[C---:B------:R-:W-:Y:S01]  /*1c90*/  ISETP.GT.U32.AND P6, PT, R3.reuse, R62, PT ;  /* 0x0000003e0300720c */ /* 0x040fe20003fc4070 */
[----:B------:R-:W-:Y:S02]  /*1ca0*/  IMAD R7, R4, R6, R9 ;  /* 0x0000000604077224 */ /* 0x000fe400078e0209 */
[--C-:B------:R-:W-:Y:S01]  /*1cb0*/  @!P5 IMAD.IADD R64, R64, 0x1, -R3.reuse ;  /* 0x000000014040d824 */ /* 0x100fe200078e0a03 */
[----:B------:R-:W-:Y:S01]  /*1cc0*/  ISETP.GT.U32.AND P5, PT, R3, R68, PT ;  /* 0x000000440300720c */ /* 0x000fe20003fa4070 */
[--C-:B------:R-:W-:Y:S01]  /*1cd0*/  @!P2 IMAD.IADD R8, R8, 0x1, -R3.reuse ;  /* 0x000000010808a824 */ /* 0x100fe200078e0a03 */
[----:B------:R-:W-:Y:S01]  /*1ce0*/  ISETP.GT.U32.AND P2, PT, R4, R7, PT ;  /* 0x000000070400720c */ /* 0x000fe20003f44070 */
[----:B------:R-:W-:Y:S01]  /*1cf0*/  @!P4 IMAD.MOV R48, RZ, RZ, -R48 ;  /* 0x000000ffff30c224 */ /* 0x000fe200078e0a30 */
[----:B------:R-:W-:Y:S01]  /*1d00*/  ISETP.GE.AND P4, PT, R21, RZ, PT ;  /* 0x000000ff1500720c */ /* 0x000fe20003f86270 */
[----:B------:R-:W-:Y:S01]  /*1d10*/  @!P0 IMAD.MOV R50, RZ, RZ, -R50 ;  /* 0x000000ffff328224 */ /* 0x000fe200078e0a32 */
[----:B------:R-:W-:Y:S01]  /*1d20*/  ISETP.GE.AND P0, PT, R27, RZ, PT ;  /* 0x000000ff1b00720c */ /* 0x000fe20003f06270 */
[----:B------:R-:W-:Y:S01]  /*1d30*/  @!P1 IMAD.MOV R52, RZ, RZ, -R52 ;  /* 0x000000ffff349224 */ /* 0x000fe200078e0a34 */
[C---:B------:R-:W-:Y:S01]  /*1d40*/  ISETP.GT.U32.AND P1, PT, R3.reuse, R8, PT ;  /* 0x000000080300720c */ /* 0x040fe20003f24070 */
[----:B------:R-:W-:Y:S01]  /*1d50*/  @!P6 IMAD.IADD R62, R62, 0x1, -R3 ;  /* 0x000000013e3ee824 */ /* 0x000fe200078e0a03 */
[----:B------:R-:W-:Y:S01]  /*1d60*/  ISETP.GT.U32.AND P6, PT, R3, R66, PT ;  /* 0x000000420300720c */ /* 0x000fe20003fc4070 */
[----:B------:R-:W-:-:S02]  /*1d70*/  @!P3 IMAD.MOV R54, RZ, RZ, -R54 ;  /* 0x000000ffff36b224 */ /* 0x000fc400078e0a36 */
[--C-:B------:R-:W-:Y:S01]  /*1d80*/  @!P5 IMAD.IADD R68, R68, 0x1, -R3.reuse ;  /* 0x000000014444d824 */ /* 0x100fe200078e0a03 */
[----:B------:R-:W-:Y:S01]  /*1d90*/  ISETP.GE.AND P5, PT, R223, c[0x0][0x180], PT ;  /* 0x00006000df007a0c */ /* 0x000fe20003fa6270 */
[----:B------:R-:W-:Y:S01]  /*1da0*/  @!P2 IMAD.IADD R7, R7, 0x1, -R4 ;  /* 0x000000010707a824 */ /* 0x000fe200078e0a04 */
[----:B------:R-:W-:Y:S01]  /*1db0*/  ISETP.GE.AND P2, PT, R207, UR8, PT ;  /* 0x00000008cf007c0c */ /* 0x000fe2000bf46270 */
[----:B------:R-:W-:Y:S01]  /*1dc0*/  @!P4 IMAD.MOV R56, RZ, RZ, -R56 ;  /* 0x000000ffff38c224 */ /* 0x000fe200078e0a38 */
[----:B------:R-:W-:Y:S01]  /*1dd0*/  ISETP.GT.U32.AND P4, PT, R3, R68, PT ;  /* 0x000000440300720c */ /* 0x000fe20003f84070 */
[----:B------:R-:W-:Y:S01]  /*1de0*/  @!P0 IMAD.MOV R62, RZ, RZ, -R62 ;  /* 0x000000ffff3e8224 */ /* 0x000fe200078e0a3e */
[----:B------:R-:W-:Y:S01]  /*1df0*/  SEL R9, R127, RZ, !P5 ;  /* 0x000000ff7f097207 */ /* 0x000fe20006800000 */
[--C-:B------:R-:W-:Y:S01]  /*1e00*/  @!P1 IMAD.IADD R8, R8, 0x1, -R3.reuse ;  /* 0x0000000108089824 */ /* 0x100fe200078e0a03 */
[----:B------:R-:W-:Y:S01]  /*1e10*/  PLOP3.LUT P5, PT, PT, PT, UP0, 0x80, 0x0 ;  /* 0x000000000000781c */ /* 0x000fe20003faf008 */
[----:B------:R-:W-:Y:S01]  /*1e20*/  @!P6 IMAD.IADD R66, R66, 0x1, -R3 ;  /* 0x000000014242e824 */ /* 0x000fe200078e0a03 */
[----:B------:R-:W-:Y:S01]  /*1e30*/  SEL R6, RZ, 0x4, P2 ;  /* 0x00000004ff067807 */ /* 0x000fe20001000000 */
[----:B------:R-:W-:Y:S01]  /*1e40*/  IMAD R11, R207, c[0x0][0x18c], RZ ;  /* 0x00006300cf0b7a24 */ /* 0x000fe200078e02ff */
[----:B------:R-:W-:-:S02]  /*1e50*/  ISETP.GT.U32.AND P0, PT, R4, R7, PT ;  /* 0x000000070400720c */ /* 0x000fc40003f04070 */
[----:B------:R-:W-:Y:S01]  /*1e60*/  SEL R6, R6, RZ, P5 ;  /* 0x000000ff06067207 */ /* 0x000fe20002800000 */
[----:B------:R-:W-:Y:S01]  /*1e70*/  IMAD.SHL.U32 R206, R11, 0x4, RZ ;  /* 0x000000040bce7824 */ /* 0x000fe200078e00ff */
[----:B------:R-:W-:Y:S01]  /*1e80*/  ISETP.GE.AND P5, PT, R29, RZ, PT ;  /* 0x000000ff1d00720c */ /* 0x000fe20003fa6270 */
[----:B------:R-:W-:Y:S01]  /*1e90*/  @!P4 IMAD.IADD R68, R68, 0x1, -R3 ;  /* 0x000000014444c824 */ /* 0x000fe200078e0a03 */
[----:B------:R-:W-:Y:S02]  /*1ea0*/  ISETP.GT.U32.AND P3, PT, R3, R66, PT ;  /* 0x000000420300720c */ /* 0x000fe40003f64070 */
[----:B------:R-:W-:Y:S02]  /*1eb0*/  ISETP.GE.AND P4, PT, R17, RZ, PT ;  /* 0x000000ff1100720c */ /* 0x000fe40003f86270 */
[----:B------:R-:W-:Y:S02]  /*1ec0*/  ISETP.GE.AND P1, PT, R31, RZ, PT ;  /* 0x000000ff1f00720c */ /* 0x000fe40003f26270 */
[----:B------:R-:W-:Y:S01]  /*1ed0*/  ISETP.GE.AND P6, PT, R23, RZ, PT ;  /* 0x000000ff1700720c */ /* 0x000fe20003fc6270 */
[----:B------:R-:W-:Y:S01]  /*1ee0*/  @!P0 IMAD.IADD R7, R7, 0x1, -R4 ;  /* 0x0000000107078824 */ /* 0x000fe200078e0a04 */
[----:B------:R-:W-:-:S02]  /*1ef0*/  ISETP.GE.AND P2, PT, R25, RZ, PT ;  /* 0x000000ff1900720c */ /* 0x000fc40003f46270 */
[----:B------:R-:W-:Y:S01]  /*1f00*/  ISETP.GE.AND P0, PT, R219, c[0x0][0x180], PT ;  /* 0x00006000db007a0c */ /* 0x000fe20003f06270 */
[----:B------:R-:W-:Y:S01]  /*1f10*/  @!P5 IMAD.MOV R64, RZ, RZ, -R64 ;  /* 0x000000ffff40d224 */ /* 0x000fe200078e0a40 */
[----:B------:R-:W-:Y:S01]  /*1f20*/  ISETP.GE.AND P5, PT, R221, c[0x0][0x180], PT ;  /* 0x00006000dd007a0c */ /* 0x000fe20003fa6270 */
[----:B------:R-:W-:Y:S01]  /*1f30*/  @!P3 IMAD.IADD R66, R66, 0x1, -R3 ;  /* 0x000000014242b824 */ /* 0x000fe200078e0a03 */
[----:B------:R-:W-:Y:S01]  /*1f40*/  ISETP.GE.AND P3, PT, R33, RZ, PT ;  /* 0x000000ff2100720c */ /* 0x000fe20003f66270 */
[----:B------:R-:W-:Y:S01]  /*1f50*/  @!P4 IMAD.MOV R68, RZ, RZ, -R68 ;  /* 0x000000ffff44c224 */ /* 0x000fe200078e0a44 */
[C---:B------:R-:W-:Y:S01]  /*1f60*/  SEL R3, R127.reuse, RZ, !P5 ;  /* 0x000000ff7f037207 */ /* 0x040fe20006800000 */
[----:B------:R-:W-:Y:S01]  /*1f70*/  @!P1 IMAD.MOV R8, RZ, RZ, -R8 ;  /* 0x000000ffff089224 */ /* 0x000fe200078e0a08 */
[----:B------:R-:W-:Y:S01]  /*1f80*/  ISETP.GE.AND P5, PT, R0, RZ, PT ;  /* 0x000000ff0000720c */ /* 0x000fe20003fa6270 */
[----:B------:R-:W-:Y:S01]  /*1f90*/  @!P6 IMAD.MOV R58, RZ, RZ, -R58 ;  /* 0x000000ffff3ae224 */ /* 0x000fe200078e0a3a */
[----:B------:R-:W-:Y:S01]  /*1fa0*/  ISETP.NE.AND P4, PT, RZ, c[0x0][0x178], PT ;  /* 0x00005e00ff007a0c */ /* 0x000fe20003f85270 */
[----:B------:R-:W-:Y:S01]  /*1fb0*/  @!P2 IMAD.MOV R60, RZ, RZ, -R60 ;  /* 0x000000ffff3ca224 */ /* 0x000fe200078e0a3c */
[----:B------:R-:W-:-:S02]  /*1fc0*/  SEL R4, R127, RZ, !P0 ;  /* 0x000000ff7f047207 */ /* 0x000fc40004000000 */
[----:B------:R-:W-:Y:S01]  /*1fd0*/  ISETP.NE.U32.AND P0, PT, R3, RZ, PT ;  /* 0x000000ff0300720c */ /* 0x000fe20003f05070 */
[----:B------:R-:W-:Y:S01]  /*1fe0*/  IMAD R3, R223, c[0x0][0x188], RZ ;  /* 0x00006200df037a24 */ /* 0x000fe200078e02ff */
[----:B------:R-:W-:Y:S01]  /*1ff0*/  ISETP.NE.U32.AND P1, PT, R4, RZ, PT ;  /* 0x000000ff0400720c */ /* 0x000fe20003f25070 */
[----:B------:R-:W-:Y:S01]  /*2000*/  @!P3 IMAD.MOV R66, RZ, RZ, -R66 ;  /* 0x000000ffff42b224 */ /* 0x000fe200078e0a42 */
[----:B------:R-:W-:Y:S01]  /*2010*/  ISETP.NE.AND P3, PT, RZ, c[0x0][0x17c], PT ;  /* 0x00005f00ff007a0c */ /* 0x000fe20003f65270 */
[----:B------:R-:W-:Y:S01]  /*2020*/  IMAD.SHL.U32 R222, R3, 0x4, RZ ;  /* 0x0000000403de7824 */ /* 0x000fe200078e00ff */
[----:B------:R-:W-:Y:S01]  /*2030*/  LOP3.LUT R4, RZ, c[0x0][0x17c], RZ, 0x33, !PT ;  /* 0x00005f00ff047a12 */ /* 0x000fe200078e33ff */
[----:B------:R-:W-:Y:S01]  /*2040*/  @!P5 IMAD.MOV R7, RZ, RZ, -R7 ;  /* 0x000000ffff07d224 */ /* 0x000fe200078e0a07 */
[----:B------:R-:W-:Y:S02]  /*2050*/  ISETP.GE.AND P5, PT, R217, c[0x0][0x180], PT ;  /* 0x00006000d9007a0c */ /* 0x000fe40003fa6270 */
[----:B------:R-:W-:-:S02]  /*2060*/  @!P4 LOP3.LUT R7, RZ, c[0x0][0x178], RZ, 0x33, !PT ;  /* 0x00005e00ff07ca12 */ /* 0x000fc400078e33ff */
[C---:B------:R-:W-:Y:S02]  /*2070*/  SEL R27, R4.reuse, R12, !P3 ;  /* 0x0000000c041b7207 */ /* 0x040fe40005800000 */
[C---:B------:R-:W-:Y:S01]  /*2080*/  SEL R29, R4.reuse, R16, !P3 ;  /* 0x00000010041d7207 */ /* 0x040fe20005800000 */
[----:B------:R-:W-:Y:S01]  /*2090*/  IMAD R84, R7, c[0x0][0x184], RZ ;  /* 0x0000610007547a24 */ /* 0x000fe200078e02ff */
[C---:B------:R-:W-:Y:S01]  /*20a0*/  SEL R31, R4.reuse, R20, !P3 ;  /* 0x00000014041f7207 */ /* 0x040fe20005800000 */
[----:B------:R-:W-:Y:S01]  /*20b0*/  IMAD R27, R27, c[0x0][0x190], RZ ;  /* 0x000064001b1b7a24 */ /* 0x000fe200078e02ff */
[----:B------:R-:W-:Y:S01]  /*20c0*/  SEL R65, R4, R24, !P3 ;  /* 0x0000001804417207 */ /* 0x000fe20005800000 */
[----:B------:R-:W-:Y:S01]  /*20d0*/  IMAD.SHL.U32 R85, R84, 0x4, RZ ;  /* 0x0000000454557824 */ /* 0x000fe200078e00ff */
[C---:B------:R-:W-:Y:S01]  /*20e0*/  SEL R71, R4.reuse, R36, !P3 ;  /* 0x0000002404477207 */ /* 0x040fe20005800000 */
[----:B------:R-:W-:Y:S01]  /*20f0*/  IMAD R29, R29, c[0x0][0x190], RZ ;  /* 0x000064001d1d7a24 */ /* 0x000fe200078e02ff */
[C---:B------:R-:W-:Y:S01]  /*2100*/  SEL R72, R4.reuse, R38, !P3 ;  /* 0x0000002604487207 */ /* 0x040fe20005800000 */
[----:B------:R-:W-:Y:S01]  /*2110*/  IMAD R31, R31, c[0x0][0x190], RZ ;  /* 0x000064001f1f7a24 */ /* 0x000fe200078e02ff */
[----:B------:R-:W-:Y:S01]  /*2120*/  SEL R73, R4, R40, !P3 ;  /* 0x0000002804497207 */ /* 0x000fe20005800000 */
[----:B------:R-:W-:Y:S01]  /*2130*/  IMAD R65, R65, c[0x0][0x190], RZ ;  /* 0x0000640041417a24 */ /* 0x000fe200078e02ff */
[----:B------:R-:W-:Y:S01]  /*2140*/  ISETP.NE.U32.AND P2, PT, R6, RZ, PT ;  /* 0x000000ff0600720c */ /* 0x000fe20003f45070 */
[----:B------:R-:W-:Y:S01]  /*2150*/  IMAD R71, R71, c[0x0][0x190], RZ ;  /* 0x0000640047477a24 */ /* 0x000fe200078e02ff */
[----:B------:R-:W-:Y:S01]  /*2160*/  SEL R15, R4, R10, !P3 ;  /* 0x0000000a040f7207 */ /* 0x000fe20005800000 */
[----:B------:R-:W-:Y:S01]  /*2170*/  IMAD R72, R72, c[0x0][0x190], RZ ;  /* 0x0000640048487a24 */ /* 0x000fe200078e02ff */
[C---:B------:R-:W-:Y:S01]  /*2180*/  SEL R14, R4.reuse, R14, !P3 ;  /* 0x0000000e040e7207 */ /* 0x040fe20005800000 */
[----:B------:R-:W-:Y:S01]  /*2190*/  IMAD R73, R73, c[0x0][0x190], RZ ;  /* 0x0000640049497a24 */ /* 0x000fe200078e02ff */
[----:B------:R-:W-:-:S02]  /*21a0*/  SEL R18, R4, R18, !P3 ;  /* 0x0000001204127207 */ /* 0x000fc40005800000 */
[C---:B------:R-:W-:Y:S02]  /*21b0*/  SEL R22, R4.reuse, R22, !P3 ;  /* 0x0000001604167207 */ /* 0x040fe40005800000 */
[C---:B------:R-:W-:Y:S01]  /*21c0*/  SEL R16, R4.reuse, R26, !P3 ;  /* 0x0000001a04107207 */ /* 0x040fe20005800000 */
[----:B------:R-:W-:Y:S01]  /*21d0*/  IMAD R26, R15, c[0x0][0x190], RZ ;  /* 0x000064000f1a7a24 */ /* 0x000fe200078e02ff */
[----:B------:R-:W-:Y:S01]  /*21e0*/  SEL R67, R4, R28, !P3 ;  /* 0x0000001c04437207 */ /* 0x000fe20005800000 */
[----:B------:R-:W-:Y:S01]  /*21f0*/  IMAD R28, R14, c[0x0][0x190], RZ ;  /* 0x000064000e1c7a24 */ /* 0x000fe200078e02ff */
[----:B------:R-:W-:Y:S01]  /*2200*/  SEL R17, R4, R30, !P3 ;  /* 0x0000001e04117207 */ /* 0x000fe20005800000 */
[----:B------:R-:W-:Y:S01]  /*2210*/  IMAD R30, R18, c[0x0][0x190], RZ ;  /* 0x00006400121e7a24 */ /* 0x000fe200078e02ff */
[C---:B------:R-:W-:Y:S01]  /*2220*/  SEL R69, R4.reuse, R32, !P3 ;  /* 0x0000002004457207 */ /* 0x040fe20005800000 */
[----:B------:R-:W-:Y:S01]  /*2230*/  IMAD R67, R67, c[0x0][0x190], RZ ;  /* 0x0000640043437a24 */ /* 0x000fe200078e02ff */
[----:B------:R-:W-:-:S02]  /*2240*/  SEL R70, R4, R34, !P3 ;  /* 0x0000002204467207 */ /* 0x000fc40005800000 */
        /* <DEDUP_REMOVED lines=8> */
[C---:B------:R-:W-:Y:S01]  /*22d0*/  SEL R23, R4.reuse, R50, !P3 ;  /* 0x0000003204177207 */ /* 0x040fe20005800000 */
        /* <DEDUP_REMOVED lines=10> */
[C---:B------:R-:W-:Y:S01]  /*2380*/  SEL R37, R4.reuse, R62, !P3 ;  /* 0x0000003e04257207 */ /* 0x040fe20005800000 */
[----:B------:R-:W-:Y:S01]  /*2390*/  IMAD R19, R19, c[0x0][0x190], RZ ;  /* 0x0000640013137a24 */ /* 0x000fe200078e02ff */
[----:B------:R-:W-:Y:S01]  /*23a0*/  SEL R38, R4, R64, !P3 ;  /* 0x0000004004267207 */ /* 0x000fe20005800000 */
[----:B------:R-:W-:Y:S01]  /*23b0*/  IMAD R64, R22, c[0x0][0x190], RZ ;  /* 0x0000640016407a24 */ /* 0x000fe200078e02ff */
[----:B------:R-:W-:Y:S01]  /*23c0*/  SEL R39, R4, R8, !P3 ;  /* 0x0000000804277207 */ /* 0x000fe20005800000 */
[----:B------:R-:W-:Y:S01]  /*23d0*/  IMAD R22, R52, c[0x0][0x190], RZ ;  /* 0x0000640034167a24 */ /* 0x000fe200078e02ff */
[----:B------:R-:W-:Y:S01]  /*23e0*/  SEL R40, R4, R66, !P3 ;  /* 0x0000004204287207 */ /* 0x000fe20005800000 */
[----:B------:R-:W-:Y:S01]  /*23f0*/  IMAD R66, R16, c[0x0][0x190], RZ ;  /* 0x0000640010427a24 */ /* 0x000fe200078e02ff */
[C---:B------:R-:W-:Y:S01]  /*2400*/  SEL R41, R4.reuse, R68, !P3 ;  /* 0x0000004404297207 */ /* 0x040fe20005800000 */
[----:B------:R-:W-:Y:S01]  /*2410*/  IMAD R68, R17, c[0x0][0x190], RZ ;  /* 0x0000640011447a24 */ /* 0x000fe200078e02ff */
[----:B------:R-:W-:Y:S01]  /*2420*/  SEL R12, R4, R5, !P3 ;  /* 0x00000005040c7207 */ /* 0x000fe20005800000 */
[----:B------:R-:W-:Y:S01]  /*2430*/  IMAD R4, R76, 0x4, R3 ;  /* 0x000000044c047824 */ /* 0x000fe200078e0203 */
[----:B------:R-:W-:Y:S01]  /*2440*/  IADD3 R61, P4, R85, c[0x0][0x160], RZ ;  /* 0x00005800553d7a10 */ /* 0x000fe20007f9e0ff */
[----:B------:R-:W-:Y:S01]  /*2450*/  IMAD R18, R36, c[0x0][0x190], RZ ;  /* 0x0000640024127a24 */ /* 0x000fe200078e02ff */
[----:B------:R-:W-:Y:S01]  /*2460*/  SEL R6, R127, RZ, !P5 ;  /* 0x000000ff7f067207 */ /* 0x000fe20006800000 */
[----:B------:R-:W-:Y:S01]  /*2470*/  IMAD.SHL.U32 R220, R4, 0x4, RZ ;  /* 0x0000000404dc7824 */ /* 0x000fe200078e00ff */
[----:B------:R-:W-:Y:S01]  /*2480*/  LEA.HI.X.SX32 R13, R84, c[0x0][0x164], 0x2, P4 ;  /* 0x00005900540d7a11 */ /* 0x000fe200020f16ff */
[----:B------:R-:W-:Y:S01]  /*2490*/  IMAD R5, R76, 0x4, R4 ;  /* 0x000000044c057824 */ /* 0x000fe200078e0204 */
[----:B------:R-:W-:Y:S01]  /*24a0*/  ISETP.NE.U32.AND P3, PT, R6, RZ, PT ;  /* 0x000000ff0600720c */ /* 0x000fe20003f65070 */
[----:B------:R-:W-:Y:S01]  /*24b0*/  IMAD R17, R37, c[0x0][0x190], RZ ;  /* 0x0000640025117a24 */ /* 0x000fe200078e02ff */
[----:B------:R-:W-:Y:S01]  /*24c0*/  IADD3 R124, P4, R222, R61, RZ ;  /* 0x0000003dde7c7210 */ /* 0x000fe20007f9e0ff */
[----:B------:R-:W-:Y:S01]  /*24d0*/  IMAD.SHL.U32 R218, R5, 0x4, RZ ;  /* 0x0000000405da7824 */ /* 0x000fe200078e00ff */
[----:B------:R-:W-:Y:S01]  /*24e0*/  LOP3.LUT R6, R193, 0xc0, RZ, 0xc0, !PT ;  /* 0x000000c0c1067812 */ /* 0x000fe200078ec0ff */
[----:B------:R-:W-:Y:S01]  /*24f0*/  IMAD R16, R38, c[0x0][0x190], RZ ;  /* 0x0000640026107a24 */ /* 0x000fe200078e02ff */
[----:B------:R-:W-:Y:S01]  /*2500*/  LEA.HI.X.SX32 R125, R3, R13, 0x2, P4 ;  /* 0x0000000d037d7211 */ /* 0x000fe200020f16ff */
[----:B------:R-:W-:Y:S01]  /*2510*/  IMAD R15, R39, c[0x0][0x190], RZ ;  /* 0x00006400270f7a24 */ /* 0x000fe200078e02ff */
[----:B------:R-:W-:Y:S01]  /*2520*/  SHF.R.U32.HI R204, RZ, 0x1, R6 ;  /* 0x00000001ffcc7819 */ /* 0x000fe20000011606 */
[----:B------:R-:W-:Y:S01]  /*2530*/  IMAD R6, R76, 0x4, R5 ;  /* 0x000000044c067824 */ /* 0x000fe200078e0205 */
[----:B------:R-:W-:Y:S01]  /*2540*/  IADD3 R122, P4, R220, R61, RZ ;  /* 0x0000003ddc7a7210 */ /* 0x000fe20007f9e0ff */
[----:B------:R-:W-:Y:S01]  /*2550*/  IMAD R14, R40, c[0x0][0x190], RZ ;  /* 0x00006400280e7a24 */ /* 0x000fe200078e02ff */
[----:B------:R-:W-:Y:S01]  /*2560*/  ISETP.NE.U32.AND P6, PT, R9, RZ, PT ;  /* 0x000000ff0900720c */ /* 0x000fe20003fc5070 */
[----:B------:R-:W-:Y:S01]  /*2570*/  IMAD.SHL.U32 R216, R6, 0x4, RZ ;  /* 0x0000000406d87824 */ /* 0x000fe200078e00ff */
[----:B------:R-:W-:Y:S01]  /*2580*/  LEA.HI.X.SX32 R123, R4, R13, 0x2, P4 ;  /* 0x0000000d047b7211 */ /* 0x000fe200020f16ff */
[----:B------:R-:W-:Y:S01]  /*2590*/  IMAD R7, R76, 0x4, R6 ;  /* 0x000000044c077824 */ /* 0x000fe200078e0206 */
[----:B------:R-:W-:Y:S01]  /*25a0*/  IADD3 R34, P4, R218, R61, RZ ;  /* 0x0000003dda227210 */ /* 0x000fe20007f9e0ff */
[----:B------:R-:W-:Y:S01]  /*25b0*/  IMAD R12, R12, c[0x0][0x190], RZ ;  /* 0x000064000c0c7a24 */ /* 0x000fe200078e02ff */
[----:B------:R-:W-:Y:S01]  /*25c0*/  IADD3 R32, P5, R206, c[0x0][0x168], RZ ;  /* 0x00005a00ce207a10 */ /* 0x000fe20007fbe0ff */
[----:B------:R-:W-:Y:S01]  /*25d0*/  IMAD.SHL.U32 R214, R7, 0x4, RZ ;  /* 0x0000000407d67824 */ /* 0x000fe200078e00ff */
[----:B------:R-:W-:Y:S01]  /*25e0*/  LEA.HI.X.SX32 R35, R5, R13, 0x2, P4 ;  /* 0x0000000d05237211 */ /* 0x000fe200020f16ff */
[----:B------:R-:W-:Y:S01]  /*25f0*/  IMAD R8, R76, 0x4, R7 ;  /* 0x000000044c087824 */ /* 0x000fe200078e0207 */
[----:B------:R-:W-:-:S02]  /*2600*/  IADD3 R58, P4, R216, R61, RZ ;  /* 0x0000003dd83a7210 */ /* 0x000fc40007f9e0ff */
[----:B------:R-:W-:Y:S01]  /*2610*/  LEA.HI.X.SX32 R33, R11, c[0x0][0x16c], 0x2, P5 ;  /* 0x00005b000b217a11 */ /* 0x000fe200028f16ff */
[----:B------:R-:W-:Y:S01]  /*2620*/  IMAD R9, R76, 0x4, R8 ;  /* 0x000000044c097824 */ /* 0x000fe200078e0208 */
[----:B------:R-:W-:Y:S01]  /*2630*/  LEA.HI.X.SX32 R59, R6, R13, 0x2, P4 ;  /* 0x0000000d063b7211 */ /* 0x000fe200020f16ff */
[----:B------:R-:W-:Y:S01]  /*2640*/  IMAD.SHL.U32 R212, R8, 0x4, RZ ;  /* 0x0000000408d47824 */ /* 0x000fe200078e00ff */
[----:B------:R-:W-:Y:S01]  /*2650*/  IADD3 R78, P4, R214, R61, RZ ;  /* 0x0000003dd64e7210 */ /* 0x000fe20007f9e0ff */
[----:B------:R-:W-:Y:S01]  /*2660*/  IMAD R10, R76, 0x4, R9 ;  /* 0x000000044c0a7824 */ /* 0x000fe200078e0209 */
[----:B------:R-:W-:Y:S01]  /*2670*/  LEA R82, P5, R26, R32, 0x2 ;  /* 0x000000201a527211 */ /* 0x000fe200078a10ff */
[----:B------:R-:W-:Y:S01]  /*2680*/  IMAD.SHL.U32 R210, R9, 0x4, RZ ;  /* 0x0000000409d27824 */ /* 0x000fe200078e00ff */
[----:B------:R-:W-:Y:S01]  /*2690*/  LEA.HI.X.SX32 R79, R7, R13, 0x2, P4 ;  /* 0x0000000d074f7211 */ /* 0x000fe200020f16ff */
[----:B------:R-:W-:Y:S01]  /*26a0*/  IMAD.SHL.U32 R208, R10, 0x4, RZ ;  /* 0x000000040ad07824 */ /* 0x000fe200078e00ff */
[----:B------:R-:W-:-:S02]  /*26b0*/  IADD3 R76, P4, R212, R61, RZ ;  /* 0x0000003dd44c7210 */ /* 0x000fc40007f9e0ff */
[----:B------:R-:W-:Y:S02]  /*26c0*/  LEA.HI.X.SX32 R83, R26, R33, 0x2, P5 ;  /* 0x000000211a537211 */ /* 0x000fe400028f16ff */
[----:B------:R-:W-:Y:S02]  /*26d0*/  LEA.HI.X.SX32 R77, R8, R13, 0x2, P4 ;  /* 0x0000000d084d7211 */ /* 0x000fe400020f16ff */
[----:B------:R-:W-:Y:S02]  /*26e0*/  IADD3 R62, P4, R210, R61, RZ ;  /* 0x0000003dd23e7210 */ /* 0x000fe40007f9e0ff */
[----:B------:R-:W-:Y:S02]  /*26f0*/  LEA R88, P5, R28, R32, 0x2 ;  /* 0x000000201c587211 */ /* 0x000fe400078a10ff */
[----:B------:R-:W-:Y:S02]  /*2700*/  LEA.HI.X.SX32 R63, R9, R13, 0x2, P4 ;  /* 0x0000000d093f7211 */ /* 0x000fe400020f16ff */
[----:B------:R-:W-:-:S02]  /*2710*/  IADD3 R60, P4, R208, R61, RZ ;  /* 0x0000003dd03c7210 */ /* 0x000fc40007f9e0ff */
[----:B------:R-:W-:Y:S02]  /*2720*/  LEA.HI.X.SX32 R89, R28, R33, 0x2, P5 ;  /* 0x000000211c597211 */ /* 0x000fe400028f16ff */
[----:B------:R-:W-:Y:S01]  /*2730*/  LEA.HI.X.SX32 R61, R10, R13, 0x2, P4 ;  /* 0x0000000d0a3d7211 */ /* 0x000fe200020f16ff */
[----:B------:R-:W-:Y:S01]  /*2740*/  IMAD R13, R41, c[0x0][0x190], RZ ;  /* 0x00006400290d7a24 */ /* 0x000fe200078e02ff */
[CC--:B------:R-:W-:Y:S02]  /*2750*/  LEA R86, P4, R27.reuse, R32.reuse, 0x2 ;  /* 0x000000201b567211 */ /* 0x0c0fe400078810ff */
[-C--:B------:R-:W-:Y:S02]  /*2760*/  LEA R96, P5, R30, R32.reuse, 0x2 ;  /* 0x000000201e607211 */ /* 0x080fe400078a10ff */
[----:B------:R-:W-:Y:S02]  /*2770*/  LEA.HI.X.SX32 R87, R27, R33, 0x2, P4 ;  /* 0x000000211b577211 */ /* 0x000fe400020f16ff */
[----:B------:R-:W-:-:S02]  /*2780*/  LEA R94, P4, R29, R32, 0x2 ;  /* 0x000000201d5e7211 */ /* 0x000fc400078810ff */
[-C--:B------:R-:W-:Y:S02]  /*2790*/  LEA.HI.X.SX32 R97, R30, R33.reuse, 0x2, P5 ;  /* 0x000000211e617211 */ /* 0x080fe400028f16ff */
[-C--:B------:R-:W-:Y:S02]  /*27a0*/  LEA.HI.X.SX32 R95, R29, R33.reuse, 0x2, P4 ;  /* 0x000000211d5f7211 */ /* 0x080fe400020f16ff */
[CC--:B------:R-:W-:Y:S02]  /*27b0*/  LEA R98, P4, R31.reuse, R32.reuse, 0x2 ;  /* 0x000000201f627211 */ /* 0x0c0fe400078810ff */
[-C--:B------:R-:W-:Y:S02]  /*27c0*/  LEA R100, P5, R64, R32.reuse, 0x2 ;  /* 0x0000002040647211 */ /* 0x080fe400078a10ff */
[----:B------:R-:W-:Y:S02]  /*27d0*/  LEA.HI.X.SX32 R99, R31, R33, 0x2, P4 ;  /* 0x000000211f637211 */ /* 0x000fe400020f16ff */
[----:B------:R-:W-:-:S02]  /*27e0*/  LEA R102, P4, R65, R32, 0x2 ;  /* 0x0000002041667211 */ /* 0x000fc400078810ff */
[-C--:B------:R-:W-:Y:S02]  /*27f0*/  LEA.HI.X.SX32 R101, R64, R33.reuse, 0x2, P5 ;  /* 0x0000002140657211 */ /* 0x080fe400028f16ff */
[CC--:B------:R-:W-:Y:S02]  /*2800*/  LEA R104, P5, R66.reuse, R32.reuse, 0x2 ;  /* 0x0000002042687211 */ /* 0x0c0fe400078a10ff */
[-C--:B------:R-:W-:Y:S02]  /*2810*/  LEA.HI.X.SX32 R103, R65, R33.reuse, 0x2, P4 ;  /* 0x0000002141677211 */ /* 0x080fe400020f16ff */
        /* <DEDUP_REMOVED lines=16> */
[-C--:B------:R-:W-:Y:S02]  /*2920*/  LEA R92, P4, R75, R32.reuse, 0x2 ;  /* 0x000000204b5c7211 */ /* 0x080fe400078810ff */
        /* <DEDUP_REMOVED lines=29> */
[----:B------:R-:W-:Y:S02]  /*2b00*/  ISETP.GE.AND P5, PT, R215, c[0x0][0x180], PT ;  /* 0x00006000d7007a0c */ /* 0x000fe40003fa6270 */
[----:B------:R-:W-:Y:S02]  /*2b10*/  LEA.HI.X.SX32 R33, R12, R33, 0x2, P4 ;  /* 0x000000210c217211 */ /* 0x000fe400020f16ff */
[----:B------:R-:W-:Y:S02]  /*2b20*/  ISETP.GE.AND P4, PT, R213, c[0x0][0x180], PT ;  /* 0x00006000d5007a0c */ /* 0x000fe40003f86270 */
[----:B------:R-:W-:Y:S02]  /*2b30*/  LOP3.LUT R204, R204, 0x3fc, R205, 0x78, !PT ;  /* 0x000003fccccc7812 */ /* 0x000fe400078e78cd */
[----:B------:R-:W-:-:S02]  /*2b40*/  SEL R126, R127, RZ, !P5 ;  /* 0x000000ff7f7e7207 */ /* 0x000fc40006800000 */
[----:B------:R-:W-:Y:S01]  /*2b50*/  ISETP.GE.AND P5, PT, R211, c[0x0][0x180], PT ;  /* 0x00006000d3007a0c */ /* 0x000fe20003fa6270 */
[----:B------:R1:W-:Y:S01]  /*2b60*/  LDGSTS.E [R204+0x10000], [R124.64], P6 ;  /* 0x100000007ccc7fae */ /* 0x0003e2000b12184e */
[C---:B------:R-:W-:Y:S02]  /*2b70*/  SEL R128, R127.reuse, RZ, !P4 ;  /* 0x000000ff7f807207 */ /* 0x040fe40006000000 */
[----:B------:R-:W-:Y:S01]  /*2b80*/  ISETP.NE.U32.AND P4, PT, R126, RZ, PT ;  /* 0x000000ff7e00720c */ /* 0x000fe20003f85070 */
[----:B------:R2:W-:Y:S01]  /*2b90*/  LDGSTS.E [R204+0x10400], [R122.64], P0 ;  /* 0x104000007acc7fae */ /* 0x0005e2000812184e */
[----:B------:R-:W-:Y:S02]  /*2ba0*/  SEL R126, R127, RZ, !P5 ;  /* 0x000000ff7f7e7207 */ /* 0x000fe40006800000 */
[----:B------:R-:W-:Y:S01]  /*2bb0*/  ISETP.GE.AND P0, PT, R209, c[0x0][0x180], PT ;  /* 0x00006000d1007a0c */ /* 0x000fe20003f06270 */
[----:B------:R3:W-:Y:S01]  /*2bc0*/  LDGSTS.E [R204+0x10800], [R34.64], P1 ;  /* 0x1080000022cc7fae */ /* 0x0007e2000892184e */
[----:B------:R-:W-:-:S02]  /*2bd0*/  ISETP.NE.U32.AND P5, PT, R126, RZ, PT ;  /* 0x000000ff7e00720c */ /* 0x000fc40003fa5070 */
[----:B------:R-:W-:Y:S01]  /*2be0*/  SEL R126, R127, RZ, !P0 ;  /* 0x000000ff7f7e7207 */ /* 0x000fe20004000000 */
[----:B------:R4:W-:Y:S01]  /*2bf0*/  LDGSTS.E [R204+0x10c00], [R58.64], P3 ;  /* 0x10c000003acc7fae */ /* 0x0009e2000992184e */
[----:B------:R-:W-:Y:S01]  /*2c00*/  ISETP.GE.AND P1, PT, R207, c[0x0][0x180], PT ;  /* 0x00006000cf007a0c */ /* 0x000fe20003f26270 */
[----:B-1----:R-:W-:Y:S01]  /*2c10*/  IMAD.WIDE R124, R131, 0x4, R124 ;  /* 0x00000004837c7825 */ /* 0x002fe200078e027c */
[----:B------:R-:W-:Y:S01]  /*2c20*/  ISETP.GE.AND P3, PT, R223, UR8, PT ;  /* 0x00000008df007c0c */ /* 0x000fe2000bf66270 */
[----:B------:R1:W-:Y:S01]  /*2c30*/  LDGSTS.E [R204+0x11000], [R78.64], P4 ;  /* 0x110000004ecc7fae */ /* 0x0003e2000a12184e */
[----:B------:R-:W-:Y:S02]  /*2c40*/  ISETP.NE.U32.AND P0, PT, R126, RZ, PT ;  /* 0x000000ff7e00720c */ /* 0x000fe40003f05070 */
[----:B------:R-:W-:Y:S02]  /*2c50*/  ISETP.NE.U32.AND P6, PT, R128, RZ, PT ;  /* 0x000000ff8000720c */ /* 0x000fe40003fc5070 */
[----:B------:R-:W-:-:S02]  /*2c60*/  SEL R126, R127, RZ, !P1 ;  /* 0x000000ff7f7e7207 */ /* 0x000fc40004800000 */
[----:B------:R-:W-:Y:S02]  /*2c70*/  SEL R127, RZ, 0x4, P3 ;  /* 0x00000004ff7f7807 */ /* 0x000fe40001800000 */
[----:B------:R-:W-:Y:S02]  /*2c80*/  ISETP.NE.U32.AND P3, PT, R126, RZ, PT ;  /* 0x000000ff7e00720c */ /* 0x000fe40003f65070 */
[----:B------:R-:W-:Y:S02]  /*2c90*/  PLOP3.LUT P1, PT, PT, PT, UP0, 0x80, 0x0 ;  /* 0x000000000000781c */ /* 0x000fe40003f2f008 */
[----:B------:R-:W-:Y:S02]  /*2ca0*/  ISETP.GE.AND P4, PT, R221, UR8, PT ;  /* 0x00000008dd007c0c */ /* 0x000fe4000bf86270 */
[----:B------:R-:W-:Y:S01]  /*2cb0*/  SEL R127, R127, RZ, P1 ;  /* 0x000000ff7f7f7207 */ /* 0x000fe20000800000 */
[----:B------:R5:W-:Y:S01]  /*2cc0*/  LDGSTS.E [R204+0x11400], [R76.64], P6 ;  /* 0x114000004ccc7fae */ /* 0x000be2000b12184e */
[----:B------:R-:W-:-:S02]  /*2cd0*/  PLOP3.LUT P1, PT, PT, PT, UP0, 0x80, 0x0 ;  /* 0x000000000000781c */ /* 0x000fc40003f2f008 */
[----:B------:R-:W-:Y:S01]  /*2ce0*/  SEL R126, RZ, 0x4, P4 ;  /* 0x00000004ff7e7807 */ /* 0x000fe20002000000 */
[----:B------:R1:W-:Y:S01]  /*2cf0*/  LDGSTS.E [R204+0x11800], [R62.64], P5 ;  /* 0x118000003ecc7fae */ /* 0x0003e2000a92184e */
[----:B------:R-:W-:Y:S02]  /*2d00*/  ISETP.GE.AND P6, PT, R219, UR8, PT ;  /* 0x00000008db007c0c */ /* 0x000fe4000bfc6270 */
[----:B------:R-:W-:Y:S01]  /*2d10*/  ISETP.NE.U32.AND P4, PT, R127, RZ, PT ;  /* 0x000000ff7f00720c */ /* 0x000fe20003f85070 */
[----:B------:R1:W-:Y:S01]  /*2d20*/  LDGSTS.E [R204+0x11c00], [R60.64], P0 ;  /* 0x11c000003ccc7fae */ /* 0x0003e2000812184e */
[----:B------:R-:W-:Y:S02]  /*2d30*/  SEL R126, R126, RZ, P1 ;  /* 0x000000ff7e7e7207 */ /* 0x000fe40000800000 */
[----:B------:R-:W-:Y:S01]  /*2d40*/  PLOP3.LUT P1, PT, PT, PT, UP0, 0x80, 0x0 ;  /* 0x000000000000781c */ /* 0x000fe20003f2f008 */
[----:B------:R-:W0:Y:S01]  /*2d50*/  LDGDEPBAR ;  /* 0x00000000000079af */ /* 0x000e220000000000 */
[----:B------:R-:W-:-:S02]  /*2d60*/  SEL R127, RZ, 0x4, P6 ;  /* 0x00000004ff7f7807 */ /* 0x000fc40003000000 */
[----:B------:R-:W-:Y:S01]  /*2d70*/  ISETP.GE.AND P6, PT, R217, UR8, PT ;  /* 0x00000008d9007c0c */ /* 0x000fe2000bfc6270 */
[----:B------:R2:W-:Y:S01]  /*2d80*/  LDGSTS.E [R203], [R82.64], P3 ;  /* 0x0000000052cb7fae */ /* 0x0005e2000992184e */
[----:B------:R-:W-:Y:S02]  /*2d90*/  ISETP.NE.U32.AND P5, PT, R126, RZ, PT ;  /* 0x000000ff7e00720c */ /* 0x000fe40003fa5070 */
[----:B------:R-:W-:Y:S01]  /*2da0*/  SEL R127, R127, RZ, P1 ;  /* 0x000000ff7f7f7207 */ /* 0x000fe20000800000 */
[----:B------:R2:W-:Y:S01]  /*2db0*/  LDGSTS.E [R203+0x400], [R86.64], P3 ;  /* 0x0040000056cb7fae */ /* 0x0005e2000992184e */
[----:B------:R-:W-:Y:S01]  /*2dc0*/  PLOP3.LUT P1, PT, PT, PT, UP0, 0x80, 0x0 ;  /* 0x000000000000781c */ /* 0x000fe20003f2f008 */
[----:B-1----:R-:W-:Y:S01]  /*2dd0*/  IMAD.WIDE R60, R131, 0x4, R60 ;  /* 0x00000004833c7825 */ /* 0x002fe200078e023c */
[----:B------:R-:W-:Y:S01]  /*2de0*/  SEL R126, RZ, 0x4, P6 ;  /* 0x00000004ff7e7807 */ /* 0x000fe20003000000 */
[----:B------:R1:W-:Y:S01]  /*2df0*/  LDGSTS.E [R203+0x800], [R88.64], P3 ;  /* 0x0080000058cb7fae */ /* 0x0003e2000992184e */
[----:B------:R-:W-:-:S02]  /*2e00*/  ISETP.GE.AND P6, PT, R215, UR8, PT ;  /* 0x00000008d7007c0c */ /* 0x000fc4000bfc6270 */
[----:B------:R-:W-:Y:S01]  /*2e10*/  ISETP.NE.U32.AND P0, PT, R127, RZ, PT ;  /* 0x000000ff7f00720c */ /* 0x000fe20003f05070 */
[----:B------:R1:W-:Y:S01]  /*2e20*/  LDGSTS.E [R203+0xc00], [R94.64], P3 ;  /* 0x00c000005ecb7fae */ /* 0x0003e2000992184e */
[----:B------:R-:W-:Y:S02]  /*2e30*/  SEL R126, R126, RZ, P1 ;  /* 0x000000ff7e7e7207 */ /* 0x000fe40000800000 */
[----:B------:R-:W-:Y:S01]  /*2e40*/  PLOP3.LUT P1, PT, PT, PT, UP0, 0x80, 0x0 ;  /* 0x000000000000781c */ /* 0x000fe20003f2f008 */
[----:B------:R1:W-:Y:S01]  /*2e50*/  LDGSTS.E [R203+0x1000], [R96.64], P3 ;  /* 0x0100000060cb7fae */ /* 0x0003e2000992184e */
[----:B------:R-:W-:Y:S02]  /*2e60*/  SEL R127, RZ, 0x4, P6 ;  /* 0x00000004ff7f7807 */ /* 0x000fe40003000000 */
[----:B------:R-:W-:Y:S01]  /*2e70*/  ISETP.GE.AND P6, PT, R213, UR8, PT ;  /* 0x00000008d5007c0c */ /* 0x000fe2000bfc6270 */
[----:B------:R1:W-:Y:S01]  /*2e80*/  LDGSTS.E [R203+0x1400], [R98.64], P3 ;  /* 0x0140000062cb7fae */ /* 0x0003e2000992184e */
[----:B------:R-:W-:-:S02]  /*2e90*/  SEL R127, R127, RZ, P1 ;  /* 0x000000ff7f7f7207 */ /* 0x000fc40000800000 */
[----:B------:R-:W-:Y:S01]  /*2ea0*/  PLOP3.LUT P1, PT, PT, PT, UP0, 0x80, 0x0 ;  /* 0x000000000000781c */ /* 0x000fe20003f2f008 */
[----:B------:R1:W-:Y:S01]  /*2eb0*/  LDGSTS.E [R203+0x1800], [R100.64], P3 ;  /* 0x0180000064cb7fae */ /* 0x0003e2000992184e */
[----:B------:R-:W-:Y:S02]  /*2ec0*/  SEL R128, RZ, 0x4, P6 ;  /* 0x00000004ff807807 */ /* 0x000fe40003000000 */
[----:B------:R-:W-:Y:S01]  /*2ed0*/  ISETP.GE.AND P6, PT, R211, UR8, PT ;  /* 0x00000008d3007c0c */ /* 0x000fe2000bfc6270 */
[----:B------:R1:W-:Y:S01]  /*2ee0*/  LDGSTS.E [R203+0x1c00], [R102.64], P3 ;  /* 0x01c0000066cb7fae */ /* 0x0003e2000992184e */
[----:B------:R-:W-:Y:S02]  /*2ef0*/  SEL R128, R128, RZ, P1 ;  /* 0x000000ff80807207 */ /* 0x000fe40000800000 */
[----:B------:R-:W-:Y:S01]  /*2f00*/  PLOP3.LUT P1, PT, PT, PT, UP0, 0x80, 0x0 ;  /* 0x000000000000781c */ /* 0x000fe20003f2f008 */
[----:B------:R1:W-:Y:S01]  /*2f10*/  LDGSTS.E [R203+0x2000], [R104.64], P3 ;  /* 0x0200000068cb7fae */ /* 0x0003e2000992184e */
[----:B------:R-:W-:-:S02]  /*2f20*/  SEL R129, RZ, 0x4, P6 ;  /* 0x00000004ff817807 */ /* 0x000fc40003000000 */
[----:B------:R-:W-:Y:S01]  /*2f30*/  ISETP.GE.AND P6, PT, R209, UR8, PT ;  /* 0x00000008d1007c0c */ /* 0x000fe2000bfc6270 */
[----:B------:R1:W-:Y:S01]  /*2f40*/  LDGSTS.E [R203+0x2400], [R106.64], P3 ;  /* 0x024000006acb7fae */ /* 0x0003e2000992184e */
[----:B------:R-:W-:Y:S02]  /*2f50*/  SEL R129, R129, RZ, P1 ;  /* 0x000000ff81817207 */ /* 0x000fe40000800000 */
[----:B------:R-:W-:Y:S01]  /*2f60*/  ISETP.NE.U32.AND P1, PT, R127, RZ, PT ;  /* 0x000000ff7f00720c */ /* 0x000fe20003f25070 */
[----:B------:R1:W-:Y:S01]  /*2f70*/  LDGSTS.E [R203+0x2800], [R108.64], P3 ;  /* 0x028000006ccb7fae */ /* 0x0003e2000992184e */
[----:B------:R-:W-:-:S03]  /*2f80*/  IMAD.U32 R127, RZ, RZ, UR6 ;  /* 0x00000006ff7f7e24 */ /* 0x000fc6000f8e00ff */
[----:B------:R1:W-:Y:S01]  /*2f90*/  LDGSTS.E [R203+0x2c00], [R110.64], P3 ;  /* 0x02c000006ecb7fae */ /* 0x0003e2000992184e */
[----:B--2---:R-:W-:-:S03]  /*2fa0*/  IMAD.WIDE R122, R127, 0x4, R122 ;  /* 0x000000047f7a7825 */ /* 0x004fc600078e027a */
[----:B------:R2:W-:Y:S01]  /*2fb0*/  LDGSTS.E [R203+0x3000], [R112.64], P3 ;  /* 0x0300000070cb7fae */ /* 0x0005e2000992184e */
[----:B------:R-:W-:-:S03]  /*2fc0*/  IMAD.U32 R127, RZ, RZ, UR7 ;  /* 0x00000007ff7f7e24 */ /* 0x000fc6000f8e00ff */
[----:B------:R2:W-:Y:S01]  /*2fd0*/  LDGSTS.E [R203+0x3400], [R114.64], P3 ;  /* 0x0340000072cb7fae */ /* 0x0005e2000992184e */
[----:B------:R-:W-:-:S03]  /*2fe0*/  IMAD.WIDE R82, R127, 0x4, R82 ;  /* 0x000000047f527825 */ /* 0x000fc600078e0252 */
[----:B------:R2:W-:Y:S01]  /*2ff0*/  LDGSTS.E [R203+0x3800], [R116.64], P3 ;  /* 0x0380000074cb7fae */ /* 0x0005e2000992184e */
[----:B------:R-:W-:-:S03]  /*3000*/  IMAD.WIDE R86, R127, 0x4, R86 ;  /* 0x000000047f567825 */ /* 0x000fc600078e0256 */
[----:B------:R2:W-:Y:S01]  /*3010*/  LDGSTS.E [R203+0x3c00], [R118.64], P3 ;  /* 0x03c0000076cb7fae */ /* 0x0005e2000992184e */
[----:B-1----:R-:W-:-:S03]  /*3020*/  IMAD.WIDE R88, R127, 0x4, R88 ;  /* 0x000000047f587825 */ /* 0x002fc600078e0258 */
[----:B------:R1:W-:Y:S01]  /*3030*/  LDGSTS.E [R203+0x4000], [R120.64], P3 ;  /* 0x0400000078cb7fae */ /* 0x0003e2000992184e */
[----:B------:R-:W-:-:S03]  /*3040*/  IMAD.WIDE R94, R127, 0x4, R94 ;  /* 0x000000047f5e7825 */ /* 0x000fc600078e025e */
        /* <DEDUP_REMOVED lines=17> */
[----:B--2---:R-:W-:-:S03]  /*3160*/  IMAD.WIDE R112, R127, 0x4, R112 ;  /* 0x000000047f707825 */ /* 0x004fc600078e0270 */
[----:B------:R2:W-:Y:S01]  /*3170*/  LDGSTS.E [R203+0x6800], [R44.64], P3 ;  /* 0x068000002ccb7fae */ /* 0x0005e2000992184e */
[----:B------:R-:W-:-:S03]  /*3180*/  IMAD.WIDE R114, R127, 0x4, R114 ;  /* 0x000000047f727825 */ /* 0x000fc600078e0272 */
        /* <DEDUP_REMOVED lines=9> */
[----:B------:R-:W-:Y:S01]  /*3220*/  ISETP.NE.U32.AND P3, PT, R126, RZ, PT ;  /* 0x000000ff7e00720c */ /* 0x000fe20003f65070 */
[C---:B------:R-:W-:Y:S01]  /*3230*/  IMAD.WIDE R90, R127.reuse, 0x4, R90 ;  /* 0x000000047f5a7825 */ /* 0x040fe200078e025a */
[----:B------:R-:W-:Y:S01]  /*3240*/  SEL R126, RZ, 0x4, P6 ;  /* 0x00000004ff7e7807 */ /* 0x000fe20003000000 */
[----:B------:R-:W0:Y:S01]  /*3250*/  LDGDEPBAR ;  /* 0x00000000000079af */ /* 0x000e220000000000 */
[----:B------:R-:W-:Y:S01]  /*3260*/  PLOP3.LUT P6, PT, PT, PT, UP0, 0x80, 0x0 ;  /* 0x000000000000781c */ /* 0x000fe20003fcf008 */
[C---:B------:R-:W-:Y:S01]  /*3270*/  IMAD.WIDE R80, R127.reuse, 0x4, R80 ;  /* 0x000000047f507825 */ /* 0x040fe200078e0250 */
[----:B------:R-:W-:Y:S01]  /*3280*/  UISETP.GE.AND UP0, UPT, UR5, 0x20, UPT ;  /* 0x000000200500788c */ /* 0x000fe2000bf06270 */
[----:B------:R-:W-:Y:S01]  /*3290*/  BAR.SYNC.DEFER_BLOCKING 0x0 ;  /* 0x0000000000007b1d */ /* 0x000fe20000010000 */
[----:B------:R-:W-:Y:S01]  /*32a0*/  SEL R126, R126, RZ, P6 ;  /* 0x000000ff7e7e7207 */ /* 0x000fe20003000000 */
[----:B------:R-:W-:Y:S01]  /*32b0*/  IMAD.WIDE R56, R127, 0x4, R56 ;  /* 0x000000047f387825 */ /* 0x000fe200078e0238 */
[----:B------:R-:W-:-:S03]  /*32c0*/  ISETP.NE.U32.AND P6, PT, R128, RZ, PT ;  /* 0x000000ff8000720c */ /* 0x000fc60003fc5070 */
[----:B------:R-:W-:-:S04]  /*32d0*/  IMAD.WIDE R54, R127, 0x4, R54 ;  /* 0x000000047f367825 */ /* 0x000fc800078e0236 */
[----:B------:R-:W-:-:S04]  /*32e0*/  IMAD.WIDE R52, R127, 0x4, R52 ;  /* 0x000000047f347825 */ /* 0x000fc800078e0234 */
[----:B------:R-:W-:-:S04]  /*32f0*/  IMAD.WIDE R50, R127, 0x4, R50 ;  /* 0x000000047f327825 */ /* 0x000fc800078e0232 */
[----:B------:R-:W-:-:S04]  /*3300*/  IMAD.WIDE R48, R127, 0x4, R48 ;  /* 0x000000047f307825 */ /* 0x000fc800078e0230 */
[----:B------:R-:W-:Y:S01]  /*3310*/  IMAD.WIDE R46, R127, 0x4, R46 ;  /* 0x000000047f2e7825 */ /* 0x000fe200078e022e */
[----:B------:R-:W-:Y:S01]  /*3320*/  @!PT LDS RZ, [RZ] ;  /* 0x00000000fffff984 */ /* 0x000fe20000000800 */
[----:B------:R-:W-:Y:S01]  /*3330*/  @!PT LDS RZ, [RZ] ;  /* 0x00000000fffff984 */ /* 0x000fe20000000800 */
[----:B------:R-:W-:Y:S01]  /*3340*/  @!PT LDS RZ, [RZ] ;  /* 0x00000000fffff984 */ /* 0x000fe20000000800 */
[----:B------:R1:W-:Y:S01]  /*3350*/  LDGSTS.E [R204+0x12000], [R124.64], P4 ;  /* 0x120000007ccc7fae */ /* 0x0003e2000a12184e */
[----:B------:R-:W-:Y:S02]  /*3360*/  ISETP.NE.U32.AND P4, PT, R129, RZ, PT ;  /* 0x000000ff8100720c */ /* 0x000fe40003f85070 */
[----:B------:R-:W-:Y:S01]  /*3370*/  IMAD.U32 R129, RZ, RZ, UR6 ;  /* 0x00000006ff817e24 */ /* 0x000fe2000f8e00ff */
[----:B------:R1:W-:Y:S01]  /*3380*/  LDGSTS.E [R204+0x12400], [R122.64], P5 ;  /* 0x124000007acc7fae */ /* 0x0003e2000a92184e */
[----:B------:R-:W-:Y:S01]  /*3390*/  ISETP.NE.U32.AND P5, PT, R126, RZ, PT ;  /* 0x000000ff7e00720c */ /* 0x000fe20003fa5070 */
[----:B--2---:R-:W-:-:S04]  /*33a0*/  IMAD.WIDE R44, R127, 0x4, R44 ;  /* 0x000000047f2c7825 */ /* 0x004fc800078e022c */
[----:B------:R-:W-:-:S04]  /*33b0*/  IMAD.WIDE R42, R127, 0x4, R42 ;  /* 0x000000047f2a7825 */ /* 0x000fc800078e022a */
[----:B------:R-:W-:-:S04]  /*33c0*/  IMAD.WIDE R40, R127, 0x4, R40 ;  /* 0x000000047f287825 */ /* 0x000fc800078e0228 */
[----:B-1----:R-:W-:-:S04]  /*33d0*/  IMAD.WIDE R122, R127, 0x4, R32 ;  /* 0x000000047f7a7825 */ /* 0x002fc800078e0220 */
[----:B------:R-:W-:Y:S02]  /*33e0*/  IMAD.U32 R33, RZ, RZ, UR6 ;  /* 0x00000006ff217e24 */ /* 0x000fe4000f8e00ff */
[----:B------:R-:W-:-:S04]  /*33f0*/  IMAD.WIDE R38, R127, 0x4, R38 ;  /* 0x000000047f267825 */ /* 0x000fc800078e0226 */
[----:B------:R-:W-:-:S04]  /*3400*/  IMAD.WIDE R36, R127, 0x4, R36 ;  /* 0x000000047f247825 */ /* 0x000fc800078e0224 */
[----:B------:R-:W-:Y:S02]  /*3410*/  IMAD.U32 R125, RZ, RZ, UR6 ;  /* 0x00000006ff7d7e24 */ /* 0x000fe4000f8e00ff */
[----:B------:R-:W-:Y:S02]  /*3420*/  IMAD.U32 R127, RZ, RZ, UR6 ;  /* 0x00000006ff7f7e24 */ /* 0x000fe4000f8e00ff */
[----:B---3--:R-:W-:-:S04]  /*3430*/  IMAD.WIDE R34, R129, 0x4, R34 ;  /* 0x0000000481227825 */ /* 0x008fc800078e0222 */
[----:B----4-:R-:W-:Y:S01]  /*3440*/  IMAD.WIDE R58, R33, 0x4, R58 ;  /* 0x00000004213a7825 */ /* 0x010fe200078e023a */
[----:B------:R1:W-:Y:S01]  /*3450*/  LDGSTS.E [R204+0x12800], [R34.64], P0 ;  /* 0x1280000022cc7fae */ /* 0x0003e2000812184e */
[----:B------:R-:W-:Y:S01]  /*3460*/  PLOP3.LUT P0, PT, PT, PT, UP0, 0x40, 0x0 ;  /* 0x000000000000781c */ /* 0x000fe20003f0e808 */
[----:B------:R-:W-:Y:S01]  /*3470*/  CS2R R32, SRZ ;  /* 0x0000000000207805 */ /* 0x000fe2000001ff00 */
[----:B------:R-:W-:Y:S01]  /*3480*/  IMAD.WIDE R78, R125, 0x4, R78 ;  /* 0x000000047d4e7825 */ /* 0x000fe200078e024e */
[----:B------:R2:W-:Y:S03]  /*3490*/  LDGSTS.E [R204+0x12c00], [R58.64], P3 ;  /* 0x12c000003acc7fae */ /* 0x0005e6000992184e */
[----:B-----5:R-:W-:Y:S01]  /*34a0*/  IMAD.WIDE R76, R127, 0x4, R76 ;  /* 0x000000047f4c7825 */ /* 0x020fe200078e024c */
[----:B------:R3:W-:Y:S03]  /*34b0*/  LDGSTS.E [R204+0x13000], [R78.64], P1 ;  /* 0x130000004ecc7fae */ /* 0x0007e6000892184e */
[----:B------:R-:W-:Y:S01]  /*34c0*/  IMAD.WIDE R62, R129, 0x4, R62 ;  /* 0x00000004813e7825 */ /* 0x000fe200078e023e */
[----:B------:R3:W-:Y:S01]  /*34d0*/  LDGSTS.E [R204+0x13400], [R76.64], P6 ;  /* 0x134000004ccc7fae */ /* 0x0007e2000b12184e */
[----:B-1----:R-:W-:-:S03]  /*34e0*/  CS2R R34, SRZ ;  /* 0x0000000000227805 */ /* 0x002fc6000001ff00 */
[----:B------:R1:W-:Y:S01]  /*34f0*/  LDGSTS.E [R204+0x13800], [R62.64], P4 ;  /* 0x138000003ecc7fae */ /* 0x0003e2000a12184e */
[----:B--2---:R-:W-:-:S03]  /*3500*/  CS2R R58, SRZ ;  /* 0x00000000003a7805 */ /* 0x004fc6000001ff00 */
[----:B------:R2:W-:Y:S04]  /*3510*/  LDGSTS.E [R204+0x13c00], [R60.64], P5 ;  /* 0x13c000003ccc7fae */ /* 0x0005e8000a92184e */
[----:B------:R-:W0:Y:S04]  /*3520*/  LDGDEPBAR ;  /* 0x00000000000079af */ /* 0x000e280000000000 */
[----:B------:R4:W-:Y:S01]  /*3530*/  LDGSTS.E [R203+0x8000], [R82.64], P2 ;  /* 0x0800000052cb7fae */ /* 0x0009e2000912184e */
[----:B-1----:R-:W-:-:S03]  /*3540*/  CS2R R62, SRZ ;  /* 0x00000000003e7805 */ /* 0x002fc6000001ff00 */
[----:B------:R3:W-:Y:S01]  /*3550*/  LDGSTS.E [R203+0x8400], [R86.64], P2 ;  /* 0x0840000056cb7fae */ /* 0x0007e2000912184e */
[----:B--2---:R-:W-:-:S03]  /*3560*/  CS2R R60, SRZ ;  /* 0x00000000003c7805 */ /* 0x004fc6000001ff00 */
[----:B------:R1:W-:Y:S04]  /*3570*/  LDGSTS.E [R203+0x8800], [R88.64], P2 ;  /* 0x0880000058cb7fae */ /* 0x0003e8000912184e */
[----:B------:R2:W-:Y:S01]  /*3580*/  LDGSTS.E [R203+0x8c00], [R94.64], P2 ;  /* 0x08c000005ecb7fae */ /* 0x0005e2000912184e */
[----:B----4-:R-:W-:-:S03]  /*3590*/  CS2R R82, SRZ ;  /* 0x0000000000527805 */ /* 0x010fc6000001ff00 */
[----:B------:R4:W-:Y:S04]  /*35a0*/  LDGSTS.E [R203+0x9000], [R96.64], P2 ;  /* 0x0900000060cb7fae */ /* 0x0009e8000912184e */
[----:B------:R5:W-:Y:S01]  /*35b0*/  LDGSTS.E [R203+0x9400], [R98.64], P2 ;  /* 0x0940000062cb7fae */ /* 0x000be2000912184e */
[----:B-1----:R-:W-:-:S03]  /*35c0*/  CS2R R88, SRZ ;  /* 0x0000000000587805 */ /* 0x002fc6000001ff00 */
[----:B------:R3:W-:Y:S01]  /*35d0*/  LDGSTS.E [R203+0x9800], [R100.64], P2 ;  /* 0x0980000064cb7fae */ /* 0x0007e2000912184e */
[----:B--2---:R-:W-:-:S03]  /*35e0*/  CS2R R94, SRZ ;  /* 0x00000000005e7805 */ /* 0x004fc6000001ff00 */
[----:B------:R3:W-:Y:S01]  /*35f0*/  LDGSTS.E [R203+0x9c00], [R102.64], P2 ;  /* 0x09c0000066cb7fae */ /* 0x0007e2000912184e */
[----:B----4-:R-:W-:-:S03]  /*3600*/  CS2R R96, SRZ ;  /* 0x0000000000607805 */ /* 0x010fc6000001ff00 */
[----:B------:R3:W-:Y:S01]  /*3610*/  LDGSTS.E [R203+0xa000], [R104.64], P2 ;  /* 0x0a00000068cb7fae */ /* 0x0007e2000912184e */
[----:B-----5:R-:W-:-:S03]  /*3620*/  CS2R R98, SRZ ;  /* 0x0000000000627805 */ /* 0x020fc6000001ff00 */
[----:B------:R3:W-:Y:S04]  /*3630*/  LDGSTS.E [R203+0xa400], [R106.64], P2 ;  /* 0x0a4000006acb7fae */ /* 0x0007e8000912184e */
[----:B------:R3:W-:Y:S04]  /*3640*/  LDGSTS.E [R203+0xa800], [R108.64], P2 ;  /* 0x0a8000006ccb7fae */ /* 0x0007e8000912184e */
[----:B------:R3:W-:Y:S04]  /*3650*/  LDGSTS.E [R203+0xac00], [R110.64], P2 ;  /* 0x0ac000006ecb7fae */ /* 0x0007e8000912184e */
[----:B------:R1:W-:Y:S04]  /*3660*/  LDGSTS.E [R203+0xb000], [R112.64], P2 ;  /* 0x0b00000070cb7fae */ /* 0x0003e8000912184e */
[----:B------:R2:W-:Y:S04]  /*3670*/  LDGSTS.E [R203+0xb400], [R114.64], P2 ;  /* 0x0b40000072cb7fae */ /* 0x0005e8000912184e */
        /* <DEDUP_REMOVED lines=34> */
[----:B------:R-:W0:Y:S01]  /*38a0*/  LDGDEPBAR ;  /* 0x00000000000079af */ /* 0x000e220000000000 */
[----:B-1----:R-:W-:Y:S01]  /*38b0*/  CS2R R38, SRZ ;  /* 0x0000000000267805 */ /* 0x002fe2000001ff00 */
[----:B--2---:R-:W-:Y:S01]  /*38c0*/  CS2R R36, SRZ ;  /* 0x0000000000247805 */ /* 0x004fe2000001ff00 */
[----:B------:R-:W-:Y:S05]  /*38d0*/  @P0 BRA `(.L_x_0) ;  /* 0x000028c000000947 */ /* 0x000fea0003800000 */
[----:B------:R-:W-:Y:S01]  /*38e0*/  SHF.R.S32.HI R34, RZ, 0x1f, R5 ;  /* 0x0000001fff227819 */ /* 0x000fe20000011405 */
[----:B------:R-:W-:Y:S01]  /*38f0*/  USHF.R.S32.HI UR11, URZ, 0x1f, UR6 ;  /* 0x0000001f3f0b7899 */ /* 0x000fe20008011406 */
[----:B------:R-:W-:Y:S01]  /*3900*/  SHF.R.S32.HI R35, RZ, 0x1f, R8 ;  /* 0x0000001fff237819 */ /* 0x000fe20000011408 */
[----:B------:R-:W-:Y:S01]  /*3910*/  IMAD.U32 R36, RZ, RZ, UR6 ;  /* 0x00000006ff247e24 */ /* 0x000fe2000f8e00ff */
[----:B------:R-:W-:Y:S01]  /*3920*/  SHF.L.U64.HI R5, R5, 0x2, R34 ;  /* 0x0000000205057819 */ /* 0x000fe20000010222 */
[----:B------:R-:W-:Y:S01]  /*3930*/  USHF.R.S32.HI UR12, URZ, 0x1f, UR7 ;  /* 0x0000001f3f0c7899 */ /* 0x000fe20008011407 */
[----:B------:R-:W-:Y:S01]  /*3940*/  SHF.L.U64.HI R8, R8, 0x2, R35 ;  /* 0x0000000208087819 */ /* 0x000fe20000010223 */
[----:B------:R-:W-:Y:S01]  /*3950*/  USHF.L.U32 UR4, UR7, 0x3, URZ ;  /* 0x0000000307047899 */ /* 0x000fe2000800063f */
[----:B------:R-:W-:Y:S01]  /*3960*/  SHF.R.S32.HI R34, RZ, 0x1f, R9 ;  /* 0x0000001fff227819 */ /* 0x000fe20000011409 */
[----:B------:R-:W-:Y:S01]  /*3970*/  USHF.L.U64.HI UR10, UR7, 0x3, UR12 ;  /* 0x00000003070a7899 */ /* 0x000fe2000801020c */
[----:B------:R-:W-:Y:S01]  /*3980*/  SHF.R.S32.HI R35, RZ, 0x1f, R10 ;  /* 0x0000001fff237819 */ /* 0x000fe2000001140a */
[----:B------:R-:W-:Y:S01]  /*3990*/  USHF.R.S32.HI UR8, URZ, 0x1f, UR5 ;  /* 0x0000001f3f087899 */ /* 0x000fe20008011405 */
[----:B------:R-:W-:Y:S01]  /*39a0*/  SHF.R.S32.HI R33, RZ, 0x1f, R84 ;  /* 0x0000001fff217819 */ /* 0x000fe20000011454 */
[----:B------:R-:W-:Y:S01]  /*39b0*/  CS2R R88, SRZ ;  /* 0x0000000000587805 */ /* 0x000fe2000001ff00 */
[----:B------:R-:W-:Y:S01]  /*39c0*/  SHF.L.U64.HI R9, R9, 0x2, R34 ;  /* 0x0000000209097819 */ /* 0x000fe20000010222 */
[----:B------:R-:W-:Y:S01]  /*39d0*/  IMAD.U32 R34, RZ, RZ, UR11 ;  /* 0x0000000bff227e24 */ /* 0x000fe2000f8e00ff */
[----:B------:R-:W-:Y:S01]  /*39e0*/  SHF.L.U64.HI R10, R10, 0x2, R35 ;  /* 0x000000020a0a7819 */ /* 0x000fe20000010223 */
[----:B------:R-:W-:Y:S01]  /*39f0*/  IMAD.U32 R35, RZ, RZ, UR6 ;  /* 0x00000006ff237e24 */ /* 0x000fe2000f8e00ff */
[----:B------:R-:W-:Y:S01]  /*3a00*/  SHF.L.U64.HI R187, R84, 0x2, R33 ;  /* 0x0000000254bb7819 */ /* 0x000fe20000010221 */
[----:B------:R-:W-:Y:S01]  /*3a10*/  ULEA.HI UR8, UR8, UR5, URZ, 0x5 ;  /* 0x0000000508087291 */ /* 0x000fe2000f8f283f */
[----:B------:R-:W-:Y:S01]  /*3a20*/  LEA R85, P0, R36, R85, 0x3 ;  /* 0x0000005524557211 */ /* 0x000fe200078018ff */
[----:B------:R-:W-:Y:S01]  /*3a30*/  CS2R R90, SRZ ;  /* 0x00000000005a7805 */ /* 0x000fe2000001ff00 */
[----:B------:R-:W-:Y:S01]  /*3a40*/  SHF.R.S32.HI R37, RZ, 0x1f, R12 ;  /* 0x0000001fff257819 */ /* 0x000fe2000001140c */
[----:B------:R-:W-:Y:S01]  /*3a50*/  USHF.R.S32.HI UR8, URZ, 0x5, UR8 ;  /* 0x000000053f087899 */ /* 0x000fe20008011408 */
[----:B------:R-:W-:Y:S01]  /*3a60*/  LEA.HI.X R187, R35, R187, R34, 0x3, P0 ;  /* 0x000000bb23bb7211 */ /* 0x000fe200000f1c22 */
[----:B------:R-:W-:Y:S01]  /*3a70*/  IMAD.SHL.U32 R34, R193, 0x2, RZ ;  /* 0x00000002c1227824 */ /* 0x000fe200078e00ff */
[----:B------:R-:W-:Y:S01]  /*3a80*/  SHF.R.S32.HI R36, RZ, 0x1f, R13 ;  /* 0x0000001fff247819 */ /* 0x000fe2000001140d */
[----:B------:R-:W-:Y:S01]  /*3a90*/  CS2R R60, SRZ ;  /* 0x00000000003c7805 */ /* 0x000fe2000001ff00 */
[----:B------:R-:W-:Y:S01]  /*3aa0*/  SHF.R.S32.HI R35, RZ, 0x1f, R14 ;  /* 0x0000001fff237819 */ /* 0x000fe2000001140e */
[----:B------:R-:W-:Y:S01]  /*3ab0*/  CS2R R62, SRZ ;  /* 0x00000000003e7805 */ /* 0x000fe2000001ff00 */
[----:B---3--:R-:W-:Y:S01]  /*3ac0*/  LEA R111, P0, R12, UR4, 0x2 ;  /* 0x000000040c6f7c11 */ /* 0x008fe2000f8010ff */
[----:B------:R-:W-:Y:S01]  /*3ad0*/  CS2R R38, SRZ ;  /* 0x0000000000267805 */ /* 0x000fe2000001ff00 */
[C---:B------:R-:W-:Y:S01]  /*3ae0*/  LEA R109, P1, R13.reuse, UR4, 0x2 ;  /* 0x000000040d6d7c11 */ /* 0x040fe2000f8210ff */
[----:B------:R-:W-:Y:S01]  /*3af0*/  CS2R R40, SRZ ;  /* 0x0000000000287805 */ /* 0x000fe2000001ff00 */
[----:B------:R-:W-:Y:S01]  /*3b00*/  LEA R107, P2, R14, UR4, 0x2 ;  /* 0x000000040e6b7c11 */ /* 0x000fe2000f8410ff */
[----:B------:R-:W-:Y:S01]  /*3b10*/  CS2R R42, SRZ ;  /* 0x00000000002a7805 */ /* 0x000fe2000001ff00 */
[----:B------:R-:W-:Y:S01]  /*3b20*/  LEA.HI.X R120, R12, UR10, R37, 0x2, P0 ;  /* 0x0000000a0c787c11 */ /* 0x000fe200080f1425 */
[----:B------:R-:W-:Y:S01]  /*3b30*/  CS2R R44, SRZ ;  /* 0x00000000002c7805 */ /* 0x000fe2000001ff00 */
[----:B------:R-:W-:Y:S01]  /*3b40*/  LEA.HI.X R110, R13, UR10, R36, 0x2, P1 ;  /* 0x0000000a0d6e7c11 */ /* 0x000fe200088f1424 */
[----:B------:R-:W-:Y:S01]  /*3b50*/  CS2R R46, SRZ ;  /* 0x00000000002e7805 */ /* 0x000fe2000001ff00 */
[----:B------:R-:W-:Y:S01]  /*3b60*/  LEA.HI.X R108, R14, UR10, R35, 0x2, P2 ;  /* 0x0000000a0e6c7c11 */ /* 0x000fe200090f1423 */
[----:B------:R-:W-:Y:S01]  /*3b70*/  CS2R R36, SRZ ;  /* 0x0000000000247805 */ /* 0x000fe2000001ff00 */
[----:B------:R-:W-:Y:S01]  /*3b80*/  SHF.R.S32.HI R14, RZ, 0x1f, R15 ;  /* 0x0000001fff0e7819 */ /* 0x000fe2000001140f */
[----:B------:R-:W-:Y:S01]  /*3b90*/  CS2R R48, SRZ ;  /* 0x0000000000307805 */ /* 0x000fe2000001ff00 */
[----:B------:R-:W-:Y:S01]  /*3ba0*/  SHF.R.S32.HI R35, RZ, 0x1f, R16 ;  /* 0x0000001fff237819 */ /* 0x000fe20000011410 */
[----:B------:R-:W-:Y:S01]  /*3bb0*/  CS2R R50, SRZ ;  /* 0x0000000000327805 */ /* 0x000fe2000001ff00 */
[----:B------:R-:W-:Y:S01]  /*3bc0*/  SHF.R.S32.HI R12, RZ, 0x1f, R17 ;  /* 0x0000001fff0c7819 */ /* 0x000fe20000011411 */
[----:B------:R-:W-:Y:S01]  /*3bd0*/  CS2R R52, SRZ ;  /* 0x0000000000347805 */ /* 0x000fe2000001ff00 */
[----:B------:R-:W-:Y:S01]  /*3be0*/  SHF.R.S32.HI R13, RZ, 0x1f, R18 ;  /* 0x0000001fff0d7819 */ /* 0x000fe20000011412 */
[----:B------:R-:W-:Y:S01]  /*3bf0*/  CS2R R54, SRZ ;  /* 0x0000000000367805 */ /* 0x000fe2000001ff00 */
[----:B------:R-:W-:Y:S01]  /*3c00*/  LEA R105, P0, R15, UR4, 0x2 ;  /* 0x000000040f697c11 */ /* 0x000fe2000f8010ff */
[----:B------:R-:W-:Y:S01]  /*3c10*/  CS2R R56, SRZ ;  /* 0x0000000000387805 */ /* 0x000fe2000001ff00 */
[----:B------:R-:W-:Y:S01]  /*3c20*/  LEA R103, P1, R16, UR4, 0x2 ;  /* 0x0000000410677c11 */ /* 0x000fe2000f8210ff */
[----:B------:R-:W-:Y:S01]  /*3c30*/  CS2R R58, SRZ ;  /* 0x00000000003a7805 */ /* 0x000fe2000001ff00 */
[----:B------:R-:W-:Y:S01]  /*3c40*/  LEA R101, P2, R17, UR4, 0x2 ;  /* 0x0000000411657c11 */ /* 0x000fe2000f8410ff */
        /* <DEDUP_REMOVED lines=28> */
[----:B------:R-:W-:Y:S01]  /*3e10*/  USHF.L.U32 UR16, UR7, 0x2, URZ ;  /* 0x0000000207107899 */ /* 0x000fe2000800063f */
[----:B------:R-:W-:Y:S01]  /*3e20*/  LEA.HI.X R150, R20, UR10, R15, 0x2, P1 ;  /* 0x0000000a14967c11 */ /* 0x000fe200088f140f */
[----:B------:R-:W-:Y:S01]  /*3e30*/  USHF.L.U64.HI UR7, UR7, 0x2, UR12 ;  /* 0x0000000207077899 */ /* 0x000fe2000801020c */
[----:B------:R-:W-:Y:S01]  /*3e40*/  LEA.HI.X R152, R21, UR10, R12, 0x2, P2 ;  /* 0x0000000a15987c11 */ /* 0x000fe200090f140c */
[----:B------:R-:W-:Y:S01]  /*3e50*/  UIADD3 UR9, UR9, -0x40, URZ ;  /* 0xffffffc009097890 */ /* 0x000fe2000fffe03f */
[----:B------:R-:W-:Y:S01]  /*3e60*/  LEA.HI.X R154, R22, UR10, R13, 0x2, P3 ;  /* 0x0000000a169a7c11 */ /* 0x000fe200098f140d */
[----:B------:R-:W-:Y:S01]  /*3e70*/  USHF.L.U64.HI UR11, UR6, 0x2, UR11 ;  /* 0x00000002060b7899 */ /* 0x000fe2000801020b */
[----:B------:R-:W-:Y:S01]  /*3e80*/  SHF.R.S32.HI R16, RZ, 0x1f, R23 ;  /* 0x0000001fff107819 */ /* 0x000fe20000011417 */
[----:B------:R-:W-:Y:S01]  /*3e90*/  UIADD3 UR12, UR8, -0x2, URZ ;  /* 0xfffffffe080c7890 */ /* 0x000fe2000fffe03f */
[----:B------:R-:W-:Y:S01]  /*3ea0*/  SHF.R.S32.HI R13, RZ, 0x1f, R24 ;  /* 0x0000001fff0d7819 */ /* 0x000fe20000011418 */
[----:B------:R-:W-:Y:S01]  /*3eb0*/  UMOV UR5, 0xffffffff ;  /* 0xffffffff00057882 */ /* 0x000fe20000000000 */
[----:B------:R-:W-:-:S02]  /*3ec0*/  SHF.R.S32.HI R14, RZ, 0x1f, R25 ;  /* 0x0000001fff0e7819 */ /* 0x000fc40000011419 */
[----:B------:R-:W-:Y:S02]  /*3ed0*/  LEA R77, P0, R23, UR4, 0x2 ;  /* 0x00000004174d7c11 */ /* 0x000fe4000f8010ff */
[C---:B------:R-:W-:Y:S02]  /*3ee0*/  LEA R76, P1, R24.reuse, UR4, 0x2 ;  /* 0x00000004184c7c11 */ /* 0x040fe4000f8210ff */
[----:B------:R-:W-:Y:S02]  /*3ef0*/  LEA R149, P2, R25, UR4, 0x2 ;  /* 0x0000000419957c11 */ /* 0x000fe4000f8410ff */
[----:B------:R-:W-:Y:S02]  /*3f00*/  LEA.HI.X R156, R23, UR10, R16, 0x2, P0 ;  /* 0x0000000a179c7c11 */ /* 0x000fe400080f1410 */
[----:B------:R-:W-:Y:S02]  /*3f10*/  LEA.HI.X R158, R24, UR10, R13, 0x2, P1 ;  /* 0x0000000a189e7c11 */ /* 0x000fe400088f140d */
[----:B------:R-:W-:-:S02]  /*3f20*/  LEA.HI.X R160, R25, UR10, R14, 0x2, P2 ;  /* 0x0000000a19a07c11 */ /* 0x000fc400090f140e */
[----:B------:R-:W-:Y:S02]  /*3f30*/  SHF.R.S32.HI R12, RZ, 0x1f, R75 ;  /* 0x0000001fff0c7819 */ /* 0x000fe4000001144b */
[----:B------:R-:W-:Y:S02]  /*3f40*/  LEA R151, P3, R75, UR4, 0x2 ;  /* 0x000000044b977c11 */ /* 0x000fe4000f8610ff */
[----:B------:R-:W-:Y:S02]  /*3f50*/  SHF.R.S32.HI R15, RZ, 0x1f, R74 ;  /* 0x0000001fff0f7819 */ /* 0x000fe4000001144a */
[----:B------:R-:W-:Y:S02]  /*3f60*/  SHF.R.S32.HI R13, RZ, 0x1f, R72 ;  /* 0x0000001fff0d7819 */ /* 0x000fe40000011448 */
[----:B------:R-:W-:Y:S02]  /*3f70*/  LEA R153, P0, R74, UR4, 0x2 ;  /* 0x000000044a997c11 */ /* 0x000fe4000f8010ff */
[----:B------:R-:W-:-:S02]  /*3f80*/  LEA R157, P2, R72, UR4, 0x2 ;  /* 0x00000004489d7c11 */ /* 0x000fc4000f8410ff */
[----:B------:R-:W-:Y:S02]  /*3f90*/  LEA.HI.X R75, R75, UR10, R12, 0x2, P3 ;  /* 0x0000000a4b4b7c11 */ /* 0x000fe400098f140c */
[----:B------:R-:W-:Y:S02]  /*3fa0*/  LEA.HI.X R74, R74, UR10, R15, 0x2, P0 ;  /* 0x0000000a4a4a7c11 */ /* 0x000fe400080f140f */
[----:B------:R-:W-:Y:S02]  /*3fb0*/  LEA.HI.X R72, R72, UR10, R13, 0x2, P2 ;  /* 0x0000000a48487c11 */ /* 0x000fe400090f140d */
[----:B------:R-:W-:Y:S02]  /*3fc0*/  SHF.R.S32.HI R14, RZ, 0x1f, R73 ;  /* 0x0000001fff0e7819 */ /* 0x000fe40000011449 */
[----:B------:R-:W-:Y:S02]  /*3fd0*/  SHF.R.S32.HI R12, RZ, 0x1f, R71 ;  /* 0x0000001fff0c7819 */ /* 0x000fe40000011447 */
[----:B------:R-:W-:-:S02]  /*3fe0*/  LEA R155, P1, R73, UR4, 0x2 ;  /* 0x00000004499b7c11 */ /* 0x000fc4000f8210ff */
[----:B------:R-:W-:Y:S02]  /*3ff0*/  LEA R159, P3, R71, UR4, 0x2 ;  /* 0x00000004479f7c11 */ /* 0x000fe4000f8610ff */
[----:B------:R-:W-:Y:S02]  /*4000*/  SHF.R.S32.HI R15, RZ, 0x1f, R70 ;  /* 0x0000001fff0f7819 */ /* 0x000fe40000011446 */
[----:B------:R-:W-:Y:S02]  /*4010*/  SHF.R.S32.HI R13, RZ, 0x1f, R68 ;  /* 0x0000001fff0d7819 */ /* 0x000fe40000011444 */
[----:B------:R-:W-:Y:S02]  /*4020*/  LEA R161, P0, R70, UR4, 0x2 ;  /* 0x0000000446a17c11 */ /* 0x000fe4000f8010ff */
[----:B------:R-:W-:Y:S02]  /*4030*/  LEA R165, P2, R68, UR4, 0x2 ;  /* 0x0000000444a57c11 */ /* 0x000fe4000f8410ff */
[----:B------:R-:W-:-:S02]  /*4040*/  LEA.HI.X R73, R73, UR10, R14, 0x2, P1 ;  /* 0x0000000a49497c11 */ /* 0x000fc400088f140e */
        /* <DEDUP_REMOVED lines=23> */
[----:B------:R-:W-:-:S02]  /*41c0*/  SHF.R.S32.HI R32, RZ, 0x1f, R3 ;  /* 0x0000001fff207819 */ /* 0x000fc40000011403 */
[----:B------:R-:W-:Y:S02]  /*41d0*/  LEA.HI.X R65, R65, UR10, R14, 0x2, P1 ;  /* 0x0000000a41417c11 */ /* 0x000fe400088f140e */
[----:B------:R-:W-:Y:S02]  /*41e0*/  LEA.HI.X R186, R31, UR10, R12, 0x2, P3 ;  /* 0x0000000a1fba7c11 */ /* 0x000fe400098f140c */
[----:B------:R-:W-:Y:S02]  /*41f0*/  LEA.HI.X R188, R30, UR10, R15, 0x2, P0 ;  /* 0x0000000a1ebc7c11 */ /* 0x000fe400080f140f */
[----:B------:R-:W-:Y:S02]  /*4200*/  LEA.HI.X R192, R28, UR10, R13, 0x2, P2 ;  /* 0x0000000a1cc07c11 */ /* 0x000fe400090f140d */
[----:B------:R-:W-:Y:S02]  /*4210*/  SHF.R.S32.HI R14, RZ, 0x1f, R29 ;  /* 0x0000001fff0e7819 */ /* 0x000fe4000001141d */
[----:B------:R-:W-:-:S02]  /*4220*/  SHF.R.S32.HI R12, RZ, 0x1f, R27 ;  /* 0x0000001fff0c7819 */ /* 0x000fc4000001141b */
[----:B------:R-:W-:Y:S02]  /*4230*/  LEA R179, P1, R29, UR4, 0x2 ;  /* 0x000000041db37c11 */ /* 0x000fe4000f8210ff */
[----:B------:R-:W-:Y:S02]  /*4240*/  LEA R183, P3, R27, UR4, 0x2 ;  /* 0x000000041bb77c11 */ /* 0x000fe4000f8610ff */
[----:B------:R-:W-:Y:S02]  /*4250*/  SHF.R.S32.HI R13, RZ, 0x1f, R26 ;  /* 0x0000001fff0d7819 */ /* 0x000fe4000001141a */
[----:B------:R-:W-:Y:S01]  /*4260*/  LEA R185, P0, R26, UR4, 0x2 ;  /* 0x000000041ab97c11 */ /* 0x000fe2000f8010ff */
[----:B------:R-:W-:Y:S01]  /*4270*/  UMOV UR4, URZ ;  /* 0x0000003f00047c82 */ /* 0x000fe20008000000 */
[----:B------:R-:W-:Y:S02]  /*4280*/  SHF.R.S32.HI R33, RZ, 0x1f, R4 ;  /* 0x0000001fff217819 */ /* 0x000fe40000011404 */
[----:B------:R-:W-:-:S02]  /*4290*/  SHF.L.U64.HI R3, R3, 0x2, R32 ;  /* 0x0000000203037819 */ /* 0x000fc40000010220 */
[----:B------:R-:W-:Y:S02]  /*42a0*/  SHF.R.S32.HI R32, RZ, 0x1f, R7 ;  /* 0x0000001fff207819 */ /* 0x000fe40000011407 */
[----:B------:R-:W-:Y:S02]  /*42b0*/  LEA.HI.X R190, R29, UR10, R14, 0x2, P1 ;  /* 0x0000000a1dbe7c11 */ /* 0x000fe400088f140e */
[----:B------:R-:W-:Y:S02]  /*42c0*/  LEA.HI.X R194, R27, UR10, R12, 0x2, P3 ;  /* 0x0000000a1bc27c11 */ /* 0x000fe400098f140c */
[----:B------:R-:W-:Y:S01]  /*42d0*/  LEA.HI.X R196, R26, UR10, R13, 0x2, P0 ;  /* 0x0000000a1ac47c11 */ /* 0x000fe200080f140d */
[----:B------:R-:W-:Y:S01]  /*42e0*/  UMOV UR10, 0x1 ;  /* 0x00000001000a7882 */ /* 0x000fe20000000000 */
[----:B------:R-:W-:Y:S02]  /*42f0*/  IADD3 R12, P4, R111, c[0x0][0x168], RZ ;  /* 0x00005a006f0c7a10 */ /* 0x000fe40007f9e0ff */
[----:B------:R-:W-:-:S02]  /*4300*/  IADD3 R13, P5, R109, c[0x0][0x168], RZ ;  /* 0x00005a006d0d7a10 */ /* 0x000fc40007fbe0ff */
[----:B------:R-:W-:Y:S02]  /*4310*/  IADD3 R14, P3, R107, c[0x0][0x168], RZ ;  /* 0x00005a006b0e7a10 */ /* 0x000fe40007f7e0ff */
[----:B------:R-:W-:Y:S02]  /*4320*/  SHF.L.U64.HI R4, R4, 0x2, R33 ;  /* 0x0000000204047819 */ /* 0x000fe40000010221 */
[----:B------:R-:W-:Y:S02]  /*4330*/  SHF.R.S32.HI R33, RZ, 0x1f, R6 ;  /* 0x0000001fff217819 */ /* 0x000fe40000011406 */
[----:B------:R-:W-:Y:S02]  /*4340*/  SHF.L.U64.HI R7, R7, 0x2, R32 ;  /* 0x0000000207077819 */ /* 0x000fe40000010220 */
[----:B------:R-:W-:Y:S02]  /*4350*/  SHF.R.S32.HI R32, RZ, 0x1f, R11 ;  /* 0x0000001fff207819 */ /* 0x000fe4000001140b */
[----:B------:R-:W-:-:S02]  /*4360*/  IADD3.X R18, R120, c[0x0][0x16c], RZ, P4, !PT ;  /* 0x00005b0078127a10 */ /* 0x000fc400027fe4ff */
[----:B------:R-:W-:Y:S02]  /*4370*/  IADD3.X R20, R110, c[0x0][0x16c], RZ, P5, !PT ;  /* 0x00005b006e147a10 */ /* 0x000fe40002ffe4ff */
[----:B------:R-:W-:Y:S02]  /*4380*/  IADD3.X R22, R108, c[0x0][0x16c], RZ, P3, !PT ;  /* 0x00005b006c167a10 */ /* 0x000fe40001ffe4ff */
[----:B------:R-:W-:Y:S02]  /*4390*/  IADD3 R15, P2, R105, c[0x0][0x168], RZ ;  /* 0x00005a00690f7a10 */ /* 0x000fe40007f5e0ff */
[----:B------:R-:W-:Y:S02]  /*43a0*/  IADD3 R16, P1, R103, c[0x0][0x168], RZ ;  /* 0x00005a0067107a10 */ /* 0x000fe40007f3e0ff */
[----:B------:R-:W-:Y:S02]  /*43b0*/  IADD3 R17, P0, R101, c[0x0][0x168], RZ ;  /* 0x00005a0065117a10 */ /* 0x000fe40007f1e0ff */
[----:B------:R-:W-:-:S02]  /*43c0*/  IADD3 R19, P4, R87, c[0x0][0x168], RZ ;  /* 0x00005a0057137a10 */ /* 0x000fc40007f9e0ff */
[----:B------:R-:W-:Y:S02]  /*43d0*/  IADD3 R21, P5, R86, c[0x0][0x168], RZ ;  /* 0x00005a0056157a10 */ /* 0x000fe40007fbe0ff */
[----:B------:R-:W-:Y:S02]  /*43e0*/  IADD3 R23, P3, R84, c[0x0][0x168], RZ ;  /* 0x00005a0054177a10 */ /* 0x000fe40007f7e0ff */
[----:B------:R-:W-:Y:S02]  /*43f0*/  SHF.L.U64.HI R6, R6, 0x2, R33 ;  /* 0x0000000206067819 */ /* 0x000fe40000010221 */
[C---:B------:R-:W-:Y:S02]  /*4400*/  LOP3.LUT R202, R193.reuse, 0x3, RZ, 0xc0, !PT ;  /* 0x00000003c1ca7812 */ /* 0x040fe400078ec0ff */
[----:B------:R-:W-:Y:S02]  /*4410*/  LOP3.LUT R33, R193, 0x1c, RZ, 0xc0, !PT ;  /* 0x0000001cc1217812 */ /* 0x000fe400078ec0ff */
[----:B------:R-:W-:-:S02]  /*4420*/  SHF.L.U64.HI R11, R11, 0x2, R32 ;  /* 0x000000020b0b7819 */ /* 0x000fc40000010220 */
[----:B------:R-:W-:Y:S01]  /*4430*/  LOP3.LUT R32, R193, 0x7, RZ, 0xc0, !PT ;  /* 0x00000007c1207812 */ /* 0x000fe200078ec0ff */
[----:B------:R-:W-:Y:S01]  /*4440*/  IMAD R202, R202, 0x120, R33 ;  /* 0x00000120caca7824 */ /* 0x000fe200078e0221 */
[----:B------:R-:W-:Y:S02]  /*4450*/  IADD3.X R24, R106, c[0x0][0x16c], RZ, P2, !PT ;  /* 0x00005b006a187a10 */ /* 0x000fe400017fe4ff */
[----:B------:R-:W-:Y:S01]  /*4460*/  IADD3.X R26, R104, c[0x0][0x16c], RZ, P1, !PT ;  /* 0x00005b00681a7a10 */ /* 0x000fe20000ffe4ff */
[----:B------:R-:W-:Y:S01]  /*4470*/  IMAD.SHL.U32 R33, R32, 0x10, RZ ;  /* 0x0000001020217824 */ /* 0x000fe200078e00ff */
[----:B------:R-:W-:Y:S02]  /*4480*/  IADD3.X R28, R102, c[0x0][0x16c], RZ, P0, !PT ;  /* 0x00005b00661c7a10 */ /* 0x000fe400007fe4ff */
[----:B------:R-:W-:Y:S02]  /*4490*/  IADD3.X R30, R100, c[0x0][0x16c], RZ, P4, !PT ;  /* 0x00005b00641e7a10 */ /* 0x000fe400027fe4ff */
[----:B------:R-:W-:-:S02]  /*44a0*/  IADD3.X R148, R148, c[0x0][0x16c], RZ, P5, !PT ;  /* 0x00005b0094947a10 */ /* 0x000fc40002ffe4ff */
[----:B------:R-:W-:Y:S02]  /*44b0*/  IADD3.X R150, R150, c[0x0][0x16c], RZ, P3, !PT ;  /* 0x00005b0096967a10 */ /* 0x000fe40001ffe4ff */
[----:B------:R-:W-:Y:S02]  /*44c0*/  IADD3 R25, P2, R79, c[0x0][0x168], RZ ;  /* 0x00005a004f197a10 */ /* 0x000fe40007f5e0ff */
[----:B------:R-:W-:Y:S02]  /*44d0*/  IADD3 R27, P1, R78, c[0x0][0x168], RZ ;  /* 0x00005a004e1b7a10 */ /* 0x000fe40007f3e0ff */
[----:B------:R-:W-:Y:S02]  /*44e0*/  IADD3 R29, P0, R77, c[0x0][0x168], RZ ;  /* 0x00005a004d1d7a10 */ /* 0x000fe40007f1e0ff */
[----:B------:R-:W-:Y:S02]  /*44f0*/  IADD3 R31, P4, R76, c[0x0][0x168], RZ ;  /* 0x00005a004c1f7a10 */ /* 0x000fe40007f9e0ff */
[----:B------:R-:W-:-:S02]  /*4500*/  IADD3 R149, P5, R149, c[0x0][0x168], RZ ;  /* 0x00005a0095957a10 */ /* 0x000fc40007fbe0ff */
[----:B------:R-:W-:Y:S02]  /*4510*/  IADD3 R151, P3, R151, c[0x0][0x168], RZ ;  /* 0x00005a0097977a10 */ /* 0x000fe40007f7e0ff */
[----:B------:R-:W-:Y:S02]  /*4520*/  IADD3.X R152, R152, c[0x0][0x16c], RZ, P2, !PT ;  /* 0x00005b0098987a10 */ /* 0x000fe400017fe4ff */
[----:B------:R-:W-:Y:S02]  /*4530*/  IADD3.X R154, R154, c[0x0][0x16c], RZ, P1, !PT ;  /* 0x00005b009a9a7a10 */ /* 0x000fe40000ffe4ff */
        /* <DEDUP_REMOVED lines=10> */
[----:B------:R-:W-:Y:S02]  /*45e0*/  LOP3.LUT R33, R33, 0x30, R34, 0x78, !PT ;  /* 0x0000003021217812 */ /* 0x000fe400078e7822 */
[----:B------:R-:W-:Y:S01]  /*45f0*/  LEA R198, R32, UR13, 0x2 ;  /* 0x0000000d20c67c11 */ /* 0x000fe2000f8e10ff */
[----:B------:R-:W-:Y:S01]  /*4600*/  CS2R R34, SRZ ;  /* 0x0000000000227805 */ /* 0x000fe2000001ff00 */
[----:B------:R-:W-:Y:S02]  /*4610*/  IADD3.X R164, R74, c[0x0][0x16c], RZ, P2, !PT ;  /* 0x00005b004aa47a10 */ /* 0x000fe400017fe4ff */
[----:B------:R-:W-:Y:S01]  /*4620*/  IADD3.X R166, R73, c[0x0][0x16c], RZ, P1, !PT ;  /* 0x00005b0049a67a10 */ /* 0x000fe20000ffe4ff */
[----:B------:R-:W-:Y:S01]  /*4630*/  IMAD.U32 R198, R198, 0x20, R33 ;  /* 0x00000020c6c67824 */ /* 0x000fe200078e0021 */
[----:B------:R-:W-:Y:S01]  /*4640*/  IADD3.X R168, R72, c[0x0][0x16c], RZ, P0, !PT ;  /* 0x00005b0048a87a10 */ /* 0x000fe200007fe4ff */
[----:B------:R-:W-:Y:S01]  /*4650*/  CS2R R32, SRZ ;  /* 0x0000000000207805 */ /* 0x000fe2000001ff00 */
        /* <DEDUP_REMOVED lines=9> */
[----:B------:R-:W-:Y:S02]  /*46f0*/  IADD3.X R176, R68, c[0x0][0x16c], RZ, P2, !PT ;  /* 0x00005b0044b07a10 */ /* 0x000fe400017fe4ff */
[----:B------:R-:W-:Y:S02]  /*4700*/  IADD3.X R178, R67, c[0x0][0x16c], RZ, P1, !PT ;  /* 0x00005b0043b27a10 */ /* 0x000fe40000ffe4ff */
[----:B------:R-:W-:Y:S02]  /*4710*/  IADD3.X R180, R66, c[0x0][0x16c], RZ, P0, !PT ;  /* 0x00005b0042b47a10 */ /* 0x000fe400007fe4ff */
        /* <DEDUP_REMOVED lines=9> */
[C---:B------:R-:W-:Y:S02]  /*47b0*/  LOP3.LUT R201, R202.reuse, 0x20, RZ, 0x3c, !PT ;  /* 0x00000020cac97812 */ /* 0x040fe400078e3cff */
[C---:B------:R-:W-:Y:S02]  /*47c0*/  LOP3.LUT R200, R202.reuse, 0x40, RZ, 0x3c, !PT ;  /* 0x00000040cac87812 */ /* 0x040fe400078e3cff */
[----:B------:R-:W-:Y:S02]  /*47d0*/  LOP3.LUT R199, R202, 0x60, RZ, 0x3c, !PT ;  /* 0x00000060cac77812 */ /* 0x000fe400078e3cff */
[----:B------:R-:W-:-:S02]  /*47e0*/  IADD3.X R188, R188, c[0x0][0x16c], RZ, P2, !PT ;  /* 0x00005b00bcbc7a10 */ /* 0x000fc400017fe4ff */
[----:B------:R-:W-:Y:S02]  /*47f0*/  IADD3.X R190, R190, c[0x0][0x16c], RZ, P1, !PT ;  /* 0x00005b00bebe7a10 */ /* 0x000fe40000ffe4ff */
[----:B------:R-:W-:Y:S02]  /*4800*/  IADD3.X R192, R192, c[0x0][0x16c], RZ, P0, !PT ;  /* 0x00005b00c0c07a10 */ /* 0x000fe400007fe4ff */
[----:B------:R-:W-:Y:S02]  /*4810*/  IADD3.X R194, R194, c[0x0][0x16c], RZ, P4, !PT ;  /* 0x00005b00c2c27a10 */ /* 0x000fe400027fe4ff */
[----:B------:R-:W-:Y:S02]  /*4820*/  IADD3.X R196, R196, c[0x0][0x16c], RZ, P5, !PT ;  /* 0x00005b00c4c47a10 */ /* 0x000fe40002ffe4ff */
[----:B------:R-:W-:Y:S02]  /*4830*/  IADD3.X R187, R187, c[0x0][0x164], RZ, P3, !PT ;  /* 0x00005900bbbb7a10 */ /* 0x000fe40001ffe4ff */
[----:B------:R-:W-:-:S02]  /*4840*/  LOP3.LUT R197, R198, 0x40, RZ, 0x3c, !PT ;  /* 0x00000040c6c57812 */ /* 0x000fc400078e3cff */
.L_x_1:
[----:B------:R-:W-:-:S04]  /*4850*/  DEPBAR.LE SB0, 0x2 ;  /* 0x000080800000791a */ /* 0x000fc80000000000 */
[----:B------:R-:W-:Y:S01]  /*4860*/  UIADD3 UR5, UR5, 0x1, URZ ;  /* 0x0000000105057890 */ /* 0x000fe2000fffe03f */
[----:B------:R-:W-:Y:S01]  /*4870*/  BAR.SYNC.DEFER_BLOCKING 0x0 ;  /* 0x0000000000007b1d */ /* 0x000fe20000010000 */
[----:B------:R-:W-:Y:S01]  /*4880*/  UISETP.GE.AND UP1, UPT, UR4, UR12, UPT ;  /* 0x0000000c0400728c */ /* 0x000fe2000bf26270 */
[----:B------:R-:W-:Y:S01]  /*4890*/  ISETP.GE.AND P0, PT, R223, UR9, PT ;  /* 0x00000009df007c0c */ /* 0x000fe2000bf06270 */
[----:B------:R-:W-:Y:S01]  /*48a0*/  UISETP.GT.AND UP0, UPT, UR5, 0x1, UPT ;  /* 0x000000010500788c */ /* 0x000fe2000bf04270 */
[----:B------:R-:W-:Y:S01]  /*48b0*/  ISETP.GE.AND P1, PT, R221, UR9, PT ;  /* 0x00000009dd007c0c */ /* 0x000fe2000bf26270 */
[----:B------:R-:W-:Y:S01]  /*48c0*/  UIADD3 UR10, UR10, 0x1, URZ ;  /* 0x000000010a0a7890 */ /* 0x000fe2000fffe03f */
[----:B------:R-:W-:Y:S01]  /*48d0*/  ISETP.GE.AND P6, PT, R213, UR9, PT ;  /* 0x00000009d5007c0c */ /* 0x000fe2000bfc6270 */
[----:B------:R-:W-:Y:S01]  /*48e0*/  USEL UR5, UR5, URZ, !UP0 ;  /* 0x0000003f05057287 */ /* 0x000fe2000c000000 */
[----:B------:R-:W-:Y:S01]  /*48f0*/  PLOP3.LUT P2, PT, PT, PT, UP1, 0x40, 0x0 ;  /* 0x000000000000781c */ /* 0x000fe20003f4e818 */
[----:B------:R-:W-:Y:S01]  /*4900*/  UISETP.GT.AND UP0, UPT, UR10, 0x1, UPT ;  /* 0x000000010a00788c */ /* 0x000fe2000bf04270 */
[----:B------:R-:W-:Y:S01]  /*4910*/  PLOP3.LUT P3, PT, PT, PT, UP1, 0x40, 0x0 ;  /* 0x000000000000781c */ /* 0x000fe20003f6e818 */
[----:B------:R-:W-:Y:S01]  /*4920*/  UIADD3 UR4, UR4, 0x1, URZ ;  /* 0x0000000104047890 */ /* 0x000fe2000fffe03f */
[----:B------:R-:W-:Y:S01]  /*4930*/  PLOP3.LUT P4, PT, PT, PT, UP1, 0x40, 0x0 ;  /* 0x000000000000781c */ /* 0x000fe20003f8e818 */
[----:B------:R-:W-:Y:S01]  /*4940*/  IMAD.U32 R227, RZ, RZ, UR5 ;  /* 0x00000005ffe37e24 */ /* 0x000fe2000f8e00ff */
[----:B------:R-:W-:Y:S01]  /*4950*/  USEL UR10, UR10, URZ, !UP0 ;  /* 0x0000003f0a0a7287 */ /* 0x000fe2000c000000 */
[----:B------:R-:W-:Y:S01]  /*4960*/  IMAD.U32 R226, RZ, RZ, UR5 ;  /* 0x00000005ffe27e24 */ /* 0x000fe2000f8e00ff */
[----:B------:R-:W-:Y:S01]  /*4970*/  PLOP3.LUT P5, PT, PT, PT, UP1, 0x40, 0x0 ;  /* 0x000000000000781c */ /* 0x000fe20003fae818 */
[----:B------:R-:W-:Y:S01]  /*4980*/  IMAD.U32 R65, RZ, RZ, UR5 ;  /* 0x00000005ff417e24 */ /* 0x000fe2000f8e00ff */
[----:B------:R-:W-:Y:S01]  /*4990*/  UISETP.NE.U32.AND UP0, UPT, UR8, UR4, UPT ;  /* 0x000000040800728c */ /* 0x000fe2000bf05070 */
[----:B------:R-:W-:-:S02]  /*49a0*/  IMAD R227, R227, 0x2000, R202 ;  /* 0x00002000e3e37824 */ /* 0x000fc400078e02ca */
[----:B------:R-:W-:Y:S02]  /*49b0*/  IMAD R226, R226, 0x2000, R201 ;  /* 0x00002000e2e27824 */ /* 0x000fe400078e02c9 */
[----:B------:R-:W-:Y:S01]  /*49c0*/  IMAD R68, R65, 0x8000, R198 ;  /* 0x0000800041447824 */ /* 0x000fe200078e02c6 */
[----:B------:R-:W-:Y:S01]  /*49d0*/  LDS R64, [R227+0x10000] ;  /* 0x01000000e3407984 */ /* 0x000fe20000000800 */
[----:B------:R-:W-:Y:S02]  /*49e0*/  IMAD.U32 R225, RZ, RZ, UR5 ;  /* 0x00000005ffe17e24 */ /* 0x000fe4000f8e00ff */
[----:B------:R-:W-:Y:S01]  /*49f0*/  IMAD.U32 R224, RZ, RZ, UR5 ;  /* 0x00000005ffe07e24 */ /* 0x000fe2000f8e00ff */
[----:B------:R-:W-:Y:S01]  /*4a00*/  LDS R66, [R227+0x10400] ;  /* 0x01040000e3427984 */ /* 0x000fe20000000800 */
[----:B------:R-:W-:Y:S02]  /*4a10*/  IMAD R225, R225, 0x2000, R200 ;  /* 0x00002000e1e17824 */ /* 0x000fe400078e02c8 */
[----:B------:R-:W-:Y:S01]  /*4a20*/  IMAD R224, R224, 0x2000, R199 ;  /* 0x00002000e0e07824 */ /* 0x000fe200078e02c7 */
[----:B------:R-:W-:Y:S04]  /*4a30*/  LDS R65, [R226+0x10000] ;  /* 0x01000000e2417984 */ /* 0x000fe80000000800 */
[----:B------:R-:W-:Y:S04]  /*4a40*/  LDS R67, [R226+0x10400] ;  /* 0x01040000e2437984 */ /* 0x000fe80000000800 */
[----:B------:R-:W1:Y:S04]  /*4a50*/  LDSM.16.M88.4 R104, [R68] ;  /* 0x000000004468783b */ /* 0x000e680000000200 */
[----:B------:R-:W2:Y:S04]  /*4a60*/  LDSM.16.M88.4 R108, [R68+0x2000] ;  /* 0x00200000446c783b */ /* 0x000ea80000000200 */
[----:B------:R-:W3:Y:S04]  /*4a70*/  LDSM.16.M88.4 R132, [R68+0x4000] ;  /* 0x004000004484783b */ /* 0x000ee80000000200 */
[----:B------:R-:W4:Y:S04]  /*4a80*/  LDSM.16.M88.4 R128, [R68+0x6000] ;  /* 0x006000004480783b */ /* 0x000f280000000200 */
[----:B------:R-:W-:Y:S04]  /*4a90*/  LDS R76, [R225+0x10000] ;  /* 0x01000000e14c7984 */ /* 0x000fe80000000800 */
[----:B------:R-:W-:Y:S04]  /*4aa0*/  LDS R78, [R225+0x10400] ;  /* 0x01040000e14e7984 */ /* 0x000fe80000000800 */
[----:B------:R-:W-:Y:S04]  /*4ab0*/  LDS R77, [R224+0x10000] ;  /* 0x01000000e04d7984 */ /* 0x000fe80000000800 */
[----:B------:R-:W5:Y:S04]  /*4ac0*/  LDS R79, [R224+0x10400] ;  /* 0x01040000e04f7984 */ /* 0x000f680000000800 */
[----:B------:R-:W-:Y:S04]  /*4ad0*/  LDS R120, [R227+0x10080] ;  /* 0x01008000e3787984 */ /* 0x000fe80000000800 */
[----:B------:R-:W-:Y:S04]  /*4ae0*/  LDS R122, [R227+0x10480] ;  /* 0x01048000e37a7984 */ /* 0x000fe80000000800 */
[----:B------:R-:W-:Y:S01]  /*4af0*/  LDS R121, [R226+0x10080] ;  /* 0x01008000e2797984 */ /* 0x000fe20000000800 */
[C---:B-1----:R-:W-:Y:S03]  /*4b00*/  HMMA.1688.F32.TF32 R88, R64.reuse, R104, R88 ;  /* 0x000000684058723c */ /* 0x042fe60000081058 */
[----:B------:R-:W1:Y:S04]  /*4b10*/  LDS R123, [R226+0x10480] ;  /* 0x01048000e27b7984 */ /* 0x000e680000000800 */
[----:B------:R-:W-:Y:S01]  /*4b20*/  LDS R72, [R225+0x10080] ;  /* 0x01008000e1487984 */ /* 0x000fe20000000800 */
[C---:B--2---:R-:W-:Y:S03]  /*4b30*/  HMMA.1688.F32.TF32 R60, R64.reuse, R108, R60 ;  /* 0x0000006c403c723c */ /* 0x044fe6000008103c */
[----:B------:R-:W-:Y:S04]  /*4b40*/  LDS R74, [R225+0x10480] ;  /* 0x01048000e14a7984 */ /* 0x000fe80000000800 */
[----:B------:R-:W-:Y:S01]  /*4b50*/  LDS R73, [R224+0x10080] ;  /* 0x01008000e0497984 */ /* 0x000fe20000000800 */
[C---:B---3--:R-:W-:Y:S03]  /*4b60*/  HMMA.1688.F32.TF32 R32, R64.reuse, R132, R32 ;  /* 0x000000844020723c */ /* 0x048fe60000081020 */
[----:B------:R-:W2:Y:S04]  /*4b70*/  LDS R75, [R224+0x10480] ;  /* 0x01048000e04b7984 */ /* 0x000ea80000000800 */
[----:B------:R-:W-:Y:S01]  /*4b80*/  LDS R68, [R227+0x10800] ;  /* 0x01080000e3447984 */ /* 0x000fe20000000800 */
[----:B----4-:R-:W-:Y:S03]  /*4b90*/  HMMA.1688.F32.TF32 R36, R64, R128, R36 ;  /* 0x000000804024723c */ /* 0x010fe60000081024 */
[----:B------:R-:W-:Y:S04]  /*4ba0*/  LDS R70, [R227+0x10c00] ;  /* 0x010c0000e3467984 */ /* 0x000fe80000000800 */
[----:B------:R-:W-:Y:S01]  /*4bb0*/  LDS R69, [R226+0x10800] ;  /* 0x01080000e2457984 */ /* 0x000fe20000000800 */
[C---:B-----5:R-:W-:Y:S03]  /*4bc0*/  HMMA.1688.F32.TF32 R40, R76.reuse, R104, R40 ;  /* 0x000000684c28723c */ /* 0x060fe60000081028 */
[----:B------:R-:W3:Y:S04]  /*4bd0*/  LDS R71, [R226+0x10c00] ;  /* 0x010c0000e2477984 */ /* 0x000ee80000000800 */
[----:B------:R-:W-:Y:S01]  /*4be0*/  LDS R64, [R225+0x10800] ;  /* 0x01080000e1407984 */ /* 0x000fe20000000800 */
[C---:B------:R-:W-:Y:S03]  /*4bf0*/  HMMA.1688.F32.TF32 R44, R76.reuse, R108, R44 ;  /* 0x0000006c4c2c723c */ /* 0x040fe6000008102c */
[----:B------:R-:W-:Y:S04]  /*4c00*/  LDS R66, [R225+0x10c00] ;  /* 0x010c0000e1427984 */ /* 0x000fe80000000800 */
[----:B------:R-:W-:Y:S01]  /*4c10*/  LDS R65, [R224+0x10800] ;  /* 0x01080000e0417984 */ /* 0x000fe20000000800 */
[C---:B------:R-:W-:Y:S03]  /*4c20*/  HMMA.1688.F32.TF32 R48, R76.reuse, R132, R48 ;  /* 0x000000844c30723c */ /* 0x040fe60000081030 */
[----:B------:R-:W4:Y:S04]  /*4c30*/  LDS R67, [R224+0x10c00] ;  /* 0x010c0000e0437984 */ /* 0x000f280000000800 */
[----:B------:R-:W-:Y:S01]  /*4c40*/  LDS R100, [R227+0x10880] ;  /* 0x01088000e3647984 */ /* 0x000fe20000000800 */
[----:B------:R-:W-:Y:S03]  /*4c50*/  HMMA.1688.F32.TF32 R52, R76, R128, R52 ;  /* 0x000000804c34723c */ /* 0x000fe60000081034 */
[----:B------:R-:W-:Y:S04]  /*4c60*/  LDS R102, [R227+0x10c80] ;  /* 0x010c8000e3667984 */ /* 0x000fe80000000800 */
[----:B------:R-:W-:Y:S01]  /*4c70*/  LDS R101, [R226+0x10880] ;  /* 0x01088000e2657984 */ /* 0x000fe20000000800 */
[C---:B-1----:R-:W-:Y:S03]  /*4c80*/  HMMA.1688.F32.TF32 R56, R120.reuse, R104, R56 ;  /* 0x000000687838723c */ /* 0x042fe60000081038 */
[----:B------:R-:W1:Y:S04]  /*4c90*/  LDS R103, [R226+0x10c80] ;  /* 0x010c8000e2677984 */ /* 0x000e680000000800 */
[----:B------:R-:W-:Y:S01]  /*4ca0*/  LDS R140, [R225+0x10880] ;  /* 0x01088000e18c7984 */ /* 0x000fe20000000800 */
[C---:B------:R-:W-:Y:S03]  /*4cb0*/  HMMA.1688.F32.TF32 R92, R120.reuse, R108, R92 ;  /* 0x0000006c785c723c */ /* 0x040fe6000008105c */
[----:B------:R-:W-:Y:S04]  /*4cc0*/  LDS R142, [R225+0x10c80] ;  /* 0x010c8000e18e7984 */ /* 0x000fe80000000800 */
[----:B------:R-:W-:Y:S01]  /*4cd0*/  LDS R141, [R224+0x10880] ;  /* 0x01088000e08d7984 */ /* 0x000fe20000000800 */
[C---:B------:R-:W-:Y:S03]  /*4ce0*/  HMMA.1688.F32.TF32 R96, R120.reuse, R132, R96 ;  /* 0x000000847860723c */ /* 0x040fe60000081060 */
[----:B------:R-:W5:Y:S04]  /*4cf0*/  LDS R143, [R224+0x10c80] ;  /* 0x010c8000e08f7984 */ /* 0x000f680000000800 */
[----:B------:R-:W-:Y:S01]  /*4d00*/  LDS R84, [R227+0x11000] ;  /* 0x01100000e3547984 */ /* 0x000fe20000000800 */
[-C--:B------:R-:W-:Y:S03]  /*4d10*/  HMMA.1688.F32.TF32 R120, R120, R128.reuse, R80 ;  /* 0x000000807878723c */ /* 0x080fe60000081050 */
[----:B------:R-:W-:Y:S04]  /*4d20*/  LDS R86, [R227+0x11400] ;  /* 0x01140000e3567984 */ /* 0x000fe80000000800 */
[----:B------:R-:W-:Y:S01]  /*4d30*/  LDS R85, [R226+0x11000] ;  /* 0x01100000e2557984 */ /* 0x000fe20000000800 */
[C---:B--2---:R-:W-:Y:S03]  /*4d40*/  HMMA.1688.F32.TF32 R136, R72.reuse, R128, R136 ;  /* 0x000000804888723c */ /* 0x044fe60000081088 */
[----:B------:R-:W-:Y:S04]  /*4d50*/  LDS R87, [R226+0x11400] ;  /* 0x01140000e2577984 */ /* 0x000fe80000000800 */
[----:B------:R-:W-:Y:S01]  /*4d60*/  IMAD.U32 R128, RZ, RZ, UR5 ;  /* 0x00000005ff807e24 */ /* 0x000fe2000f8e00ff */
[----:B------:R-:W-:Y:S01]  /*4d70*/  HMMA.1688.F32.TF32 R116, R72, R104, R116 ;  /* 0x000000684874723c */ /* 0x000fe20000081074 */
[----:B------:R-:W-:Y:S02]  /*4d80*/  LDS R80, [R225+0x11000] ;  /* 0x01100000e1507984 */ /* 0x000fe40000000800 */
[----:B------:R-:W-:-:S02]  /*4d90*/  IMAD R128, R128, 0x8000, R197 ;  /* 0x0000800080807824 */ /* 0x000fc400078e02c5 */
[----:B------:R-:W-:Y:S03]  /*4da0*/  LDS R82, [R225+0x11400] ;  /* 0x01140000e1527984 */ /* 0x000fe60000000800 */
[C---:B------:R-:W-:Y:S01]  /*4db0*/  HMMA.1688.F32.TF32 R112, R72.reuse, R108, R112 ;  /* 0x0000006c4870723c */ /* 0x040fe20000081070 */
[----:B------:R-:W-:Y:S04]  /*4dc0*/  LDS R81, [R224+0x11000] ;  /* 0x01100000e0517984 */ /* 0x000fe80000000800 */
[----:B------:R-:W2:Y:S03]  /*4dd0*/  LDSM.16.M88.4 R76, [R128] ;  /* 0x00000000804c783b */ /* 0x000ea60000000200 */
[----:B------:R-:W-:Y:S01]  /*4de0*/  HMMA.1688.F32.TF32 R144, R72, R132, R144 ;  /* 0x000000844890723c */ /* 0x000fe20000081090 */
[----:B------:R-:W1:Y:S04]  /*4df0*/  LDSM.16.M88.4 R72, [R128+0x2000] ;  /* 0x002000008048783b */ /* 0x000e680000000200 */
[----:B------:R-:W-:Y:S03]  /*4e00*/  LDS R83, [R224+0x11400] ;  /* 0x01140000e0537984 */ /* 0x000fe60000000800 */
[C---:B---3--:R-:W-:Y:S01]  /*4e10*/  HMMA.1688.F32.TF32 R88, R68.reuse, R106, R88 ;  /* 0x0000006a4458723c */ /* 0x048fe20000081058 */
[----:B------:R-:W-:Y:S04]  /*4e20*/  LDS R124, [R227+0x11080] ;  /* 0x01108000e37c7984 */ /* 0x000fe80000000800 */
[----:B------:R-:W-:Y:S03]  /*4e30*/  LDS R126, [R227+0x11480] ;  /* 0x01148000e37e7984 */ /* 0x000fe60000000800 */
[C---:B------:R-:W-:Y:S01]  /*4e40*/  HMMA.1688.F32.TF32 R60, R68.reuse, R110, R60 ;  /* 0x0000006e443c723c */ /* 0x040fe2000008103c */
[----:B------:R-:W-:Y:S04]  /*4e50*/  LDS R125, [R226+0x11080] ;  /* 0x01108000e27d7984 */ /* 0x000fe80000000800 */
[----:B------:R-:W-:Y:S03]  /*4e60*/  LDS R127, [R226+0x11480] ;  /* 0x01148000e27f7984 */ /* 0x000fe60000000800 */
[C---:B------:R-:W-:Y:S08]  /*4e70*/  HMMA.1688.F32.TF32 R32, R68.reuse, R134, R32 ;  /* 0x000000864420723c */ /* 0x040ff00000081020 */
[----:B------:R-:W-:Y:S01]  /*4e80*/  HMMA.1688.F32.TF32 R36, R68, R130, R36 ;  /* 0x000000824424723c */ /* 0x000fe20000081024 */
[----:B------:R-:W3:Y:S07]  /*4e90*/  LDSM.16.M88.4 R68, [R128+0x4000] ;  /* 0x004000008044783b */ /* 0x000eee0000000200 */
[C---:B----4-:R-:W-:Y:S08]  /*4ea0*/  HMMA.1688.F32.TF32 R40, R64.reuse, R106, R40 ;  /* 0x0000006a4028723c */ /* 0x050ff00000081028 */
[C---:B------:R-:W-:Y:S08]  /*4eb0*/  HMMA.1688.F32.TF32 R44, R64.reuse, R110, R44 ;  /* 0x0000006e402c723c */ /* 0x040ff0000008102c */
[C---:B------:R-:W-:Y:S08]  /*4ec0*/  HMMA.1688.F32.TF32 R48, R64.reuse, R134, R48 ;  /* 0x000000864030723c */ /* 0x040ff00000081030 */
[----:B------:R-:W-:Y:S01]  /*4ed0*/  HMMA.1688.F32.TF32 R52, R64, R130, R52 ;  /* 0x000000824034723c */ /* 0x000fe20000081034 */
[----:B------:R-:W4:Y:S07]  /*4ee0*/  LDSM.16.M88.4 R64, [R128+0x6000] ;  /* 0x006000008040783b */ /* 0x000f2e0000000200 */
[C---:B-1----:R-:W-:Y:S08]  /*4ef0*/  HMMA.1688.F32.TF32 R56, R100.reuse, R106, R56 ;  /* 0x0000006a6438723c */ /* 0x042ff00000081038 */
[C---:B------:R-:W-:Y:S08]  /*4f00*/  HMMA.1688.F32.TF32 R92, R100.reuse, R110, R92 ;  /* 0x0000006e645c723c */ /* 0x040ff0000008105c */
[C---:B------:R-:W-:Y:S08]  /*4f10*/  HMMA.1688.F32.TF32 R96, R100.reuse, R134, R96 ;  /* 0x000000866460723c */ /* 0x040ff00000081060 */
[-C--:B------:R-:W-:Y:S01]  /*4f20*/  HMMA.1688.F32.TF32 R100, R100, R130.reuse, R120 ;  /* 0x000000826464723c */ /* 0x080fe20000081078 */
[----:B------:R-:W-:Y:S04]  /*4f30*/  LDS R120, [R225+0x11080] ;  /* 0x01108000e1787984 */ /* 0x000fe80000000800 */
[----:B------:R-:W-:Y:S03]  /*4f40*/  LDS R122, [R225+0x11480] ;  /* 0x01148000e17a7984 */ /* 0x000fe60000000800 */
[C---:B-----5:R-:W-:Y:S01]  /*4f50*/  HMMA.1688.F32.TF32 R136, R140.reuse, R130, R136 ;  /* 0x000000828c88723c */ /* 0x060fe20000081088 */
[----:B------:R-:W-:Y:S04]  /*4f60*/  LDS R121, [R224+0x11080] ;  /* 0x01108000e0797984 */ /* 0x000fe80000000800 */
[----:B------:R-:W1:Y:S03]  /*4f70*/  LDS R123, [R224+0x11480] ;  /* 0x01148000e07b7984 */ /* 0x000e660000000800 */
[C---:B------:R-:W-:Y:S01]  /*4f80*/  HMMA.1688.F32.TF32 R108, R140.reuse, R110, R112 ;  /* 0x0000006e8c6c723c */ /* 0x040fe20000081070 */
[----:B------:R-:W-:Y:S04]  /*4f90*/  LDS R112, [R225+0x11800] ;  /* 0x01180000e1707984 */ /* 0x000fe80000000800 */
[----:B------:R-:W-:Y:S03]  /*4fa0*/  LDS R114, [R225+0x11c00] ;  /* 0x011c0000e1727984 */ /* 0x000fe60000000800 */
[C---:B------:R-:W-:Y:S01]  /*4fb0*/  HMMA.1688.F32.TF32 R144, R140.reuse, R134, R144 ;  /* 0x000000868c90723c */ /* 0x040fe20000081090 */
[----:B------:R-:W-:Y:S04]  /*4fc0*/  LDS R113, [R224+0x11800] ;  /* 0x01180000e0717984 */ /* 0x000fe80000000800 */
[----:B------:R-:W5:Y:S03]  /*4fd0*/  LDS R115, [R224+0x11c00] ;  /* 0x011c0000e0737984 */ /* 0x000f660000000800 */
[----:B------:R-:W-:Y:S01]  /*4fe0*/  HMMA.1688.F32.TF32 R104, R140, R106, R116 ;  /* 0x0000006a8c68723c */ /* 0x000fe20000081074 */
[----:B------:R-:W-:Y:S04]  /*4ff0*/  LDS R116, [R227+0x11800] ;  /* 0x01180000e3747984 */ /* 0x000fe80000000800 */
[----:B------:R-:W-:Y:S03]  /*5000*/  LDS R118, [R227+0x11c00] ;  /* 0x011c0000e3767984 */ /* 0x000fe60000000800 */
[C---:B--2---:R-:W-:Y:S01]  /*5010*/  HMMA.1688.F32.TF32 R88, R84.reuse, R76, R88 ;  /* 0x0000004c5458723c */ /* 0x044fe20000081058 */
[----:B------:R-:W-:Y:S04]  /*5020*/  LDS R117, [R226+0x11800] ;  /* 0x01180000e2757984 */ /* 0x000fe80000000800 */
[----:B------:R-:W2:Y:S03]  /*5030*/  LDS R119, [R226+0x11c00] ;  /* 0x011c0000e2777984 */ /* 0x000ea60000000800 */
[C---:B------:R-:W-:Y:S08]  /*5040*/  HMMA.1688.F32.TF32 R60, R84.reuse, R72, R60 ;  /* 0x00000048543c723c */ /* 0x040ff0000008103c */
[C---:B---3--:R-:W-:Y:S08]  /*5050*/  HMMA.1688.F32.TF32 R32, R84.reuse, R68, R32 ;  /* 0x000000445420723c */ /* 0x048ff00000081020 */
[----:B----4-:R-:W-:Y:S01]  /*5060*/  HMMA.1688.F32.TF32 R36, R84, R64, R36 ;  /* 0x000000405424723c */ /* 0x010fe20000081024 */
[----:B------:R-:W-:Y:S04]  /*5070*/  LDS R84, [R225+0x11880] ;  /* 0x01188000e1547984 */ /* 0x000fe80000000800 */
[----:B------:R-:W-:Y:S03]  /*5080*/  LDS R86, [R225+0x11c80] ;  /* 0x011c8000e1567984 */ /* 0x000fe60000000800 */
[C---:B------:R-:W-:Y:S01]  /*5090*/  HMMA.1688.F32.TF32 R40, R80.reuse, R76, R40 ;  /* 0x0000004c5028723c */ /* 0x040fe20000081028 */
[----:B------:R-:W-:Y:S04]  /*50a0*/  LDS R85, [R224+0x11880] ;  /* 0x01188000e0557984 */ /* 0x000fe80000000800 */
[----:B------:R-:W-:Y:S03]  /*50b0*/  LDS R87, [R224+0x11c80] ;  /* 0x011c8000e0577984 */ /* 0x000fe60000000800 */
[C---:B------:R-:W-:Y:S08]  /*50c0*/  HMMA.1688.F32.TF32 R44, R80.reuse, R72, R44 ;  /* 0x00000048502c723c */ /* 0x040ff0000008102c */
[C---:B------:R-:W-:Y:S08]  /*50d0*/  HMMA.1688.F32.TF32 R48, R80.reuse, R68, R48 ;  /* 0x000000445030723c */ /* 0x040ff00000081030 */
[-C--:B------:R-:W-:Y:S01]  /*50e0*/  HMMA.1688.F32.TF32 R52, R80, R64.reuse, R52 ;  /* 0x000000405034723c */ /* 0x080fe20000081034 */
[----:B------:R-:W-:Y:S04]  /*50f0*/  LDS R80, [R227+0x11880] ;  /* 0x01188000e3507984 */ /* 0x000fe80000000800 */
[----:B------:R-:W-:Y:S03]  /*5100*/  LDS R82, [R227+0x11c80] ;  /* 0x011c8000e3527984 */ /* 0x000fe60000000800 */
[-C--:B------:R-:W-:Y:S01]  /*5110*/  HMMA.1688.F32.TF32 R100, R124, R64.reuse, R100 ;  /* 0x000000407c64723c */ /* 0x080fe20000081064 */
[----:B------:R-:W-:Y:S04]  /*5120*/  LDS R81, [R226+0x11880] ;  /* 0x01188000e2517984 */ /* 0x000fe80000000800 */
[----:B------:R-:W3:Y:S03]  /*5130*/  LDS R83, [R226+0x11c80] ;  /* 0x011c8000e2537984 */ /* 0x000ee60000000800 */
[----:B-1----:R-:W-:Y:S07]  /*5140*/  HMMA.1688.F32.TF32 R136, R120, R64, R136 ;  /* 0x000000407888723c */ /* 0x002fee0000081088 */
[----:B------:R-:W-:Y:S01]  /*5150*/  SEL R64, RZ, 0x4, P0 ;  /* 0x00000004ff407807 */ /* 0x000fe20000000000 */
[----:B------:R-:W-:Y:S01]  /*5160*/  HMMA.1688.F32.TF32 R92, R124, R72, R92 ;  /* 0x000000487c5c723c */ /* 0x000fe2000008105c */
[----:B------:R-:W-:-:S02]  /*5170*/  SEL R65, RZ, 0x4, P1 ;  /* 0x00000004ff417807 */ /* 0x000fc40000800000 */
[----:B------:R-:W-:Y:S02]  /*5180*/  SEL R64, R64, RZ, P2 ;  /* 0x000000ff40407207 */ /* 0x000fe40001000000 */
[----:B------:R-:W-:Y:S02]  /*5190*/  ISETP.GE.AND P0, PT, R219, UR9, PT ;  /* 0x00000009db007c0c */ /* 0x000fe4000bf06270 */
[----:B------:R-:W-:Y:S01]  /*51a0*/  SEL R65, R65, RZ, P3 ;  /* 0x000000ff41417207 */ /* 0x000fe20001800000 */
[----:B------:R-:W-:Y:S01]  /*51b0*/  HMMA.1688.F32.TF32 R108, R120, R72, R108 ;  /* 0x00000048786c723c */ /* 0x000fe2000008106c */
[----:B------:R-:W-:Y:S02]  /*51c0*/  ISETP.NE.U32.AND P2, PT, R64, RZ, PT ;  /* 0x000000ff4000720c */ /* 0x000fe40003f45070 */
[----:B------:R-:W-:Y:S02]  /*51d0*/  PLOP3.LUT P3, PT, PT, PT, UP1, 0x40, 0x0 ;  /* 0x000000000000781c */ /* 0x000fe40003f6e818 */
[----:B------:R-:W-:-:S02]  /*51e0*/  SEL R64, RZ, 0x4, P0 ;  /* 0x00000004ff407807 */ /* 0x000fc40000000000 */
[----:B------:R-:W-:Y:S01]  /*51f0*/  ISETP.GE.AND P1, PT, R217, UR9, PT ;  /* 0x00000009d9007c0c */ /* 0x000fe2000bf26270 */
[-C--:B------:R-:W-:Y:S01]  /*5200*/  HMMA.1688.F32.TF32 R96, R124, R68.reuse, R96 ;  /* 0x000000447c60723c */ /* 0x080fe20000081060 */
[----:B------:R-:W-:Y:S02]  /*5210*/  SEL R64, R64, RZ, P3 ;  /* 0x000000ff40407207 */ /* 0x000fe40001800000 */
[----:B------:R-:W-:Y:S02]  /*5220*/  ISETP.GE.AND P3, PT, R215, UR9, PT ;  /* 0x00000009d7007c0c */ /* 0x000fe4000bf66270 */
[----:B------:R-:W-:Y:S02]  /*5230*/  ISETP.NE.U32.AND P0, PT, R65, RZ, PT ;  /* 0x000000ff4100720c */ /* 0x000fe40003f05070 */
[----:B------:R-:W-:Y:S01]  /*5240*/  SEL R65, RZ, 0x4, P1 ;  /* 0x00000004ff417807 */ /* 0x000fe20000800000 */
[----:B------:R-:W-:Y:S01]  /*5250*/  HMMA.1688.F32.TF32 R144, R120, R68, R144 ;  /* 0x000000447890723c */ /* 0x000fe20000081090 */
[----:B------:R-:W-:-:S02]  /*5260*/  ISETP.NE.U32.AND P1, PT, R64, RZ, PT ;  /* 0x000000ff4000720c */ /* 0x000fc40003f25070 */
[----:B------:R-:W-:Y:S02]  /*5270*/  SEL R65, R65, RZ, P4 ;  /* 0x000000ff41417207 */ /* 0x000fe40002000000 */
[----:B------:R-:W-:Y:S02]  /*5280*/  SEL R72, RZ, 0x4, P6 ;  /* 0x00000004ff487807 */ /* 0x000fe40003000000 */
[----:B------:R-:W-:Y:S01]  /*5290*/  SEL R68, RZ, 0x4, P3 ;  /* 0x00000004ff447807 */ /* 0x000fe20001800000 */
[-C--:B------:R-:W-:Y:S01]  /*52a0*/  HMMA.1688.F32.TF32 R56, R124, R76.reuse, R56 ;  /* 0x0000004c7c38723c */ /* 0x080fe20000081038 */
[-C--:B------:R-:W-:Y:S02]  /*52b0*/  IADD3 R64, P3, R222, R189.reuse, RZ ;  /* 0x000000bdde407210 */ /* 0x080fe40007f7e0ff */
[----:B------:R-:W-:Y:S02]  /*52c0*/  SEL R68, R68, RZ, P5 ;  /* 0x000000ff44447207 */ /* 0x000fe40002800000 */
[----:B------:R-:W-:Y:S01]  /*52d0*/  ISETP.NE.U32.AND P4, PT, R65, RZ, PT ;  /* 0x000000ff4100720c */ /* 0x000fe20003f85070 */
[----:B------:R-:W-:Y:S01]  /*52e0*/  IMAD.X R65, R187, 0x1, R3, P3 ;  /* 0x00000001bb417824 */ /* 0x000fe200018e0603 */
[----:B------:R-:W-:Y:S01]  /*52f0*/  ISETP.NE.U32.AND P3, PT, R68, RZ, PT ;  /* 0x000000ff4400720c */ /* 0x000fe20003f65070 */
[----:B------:R-:W-:Y:S01]  /*5300*/  HMMA.1688.F32.TF32 R104, R120, R76, R104 ;  /* 0x0000004c7868723c */ /* 0x000fe20000081068 */
[----:B------:R-:W-:-:S02]  /*5310*/  IADD3 R68, P5, R220, R189, RZ ;  /* 0x000000bddc447210 */ /* 0x000fc40007fbe0ff */
[----:B------:R-:W-:-:S03]  /*5320*/  PLOP3.LUT P6, PT, PT, PT, UP1, 0x40, 0x0 ;  /* 0x000000000000781c */ /* 0x000fc60003fce818 */
[----:B------:R-:W-:Y:S01]  /*5330*/  IMAD.X R69, R187, 0x1, R4, P5 ;  /* 0x00000001bb457824 */ /* 0x000fe200028e0604 */
[----:B------:R-:W-:Y:S01]  /*5340*/  PLOP3.LUT P5, PT, PT, PT, UP1, 0x40, 0x0 ;  /* 0x000000000000781c */ /* 0x000fe20003fae818 */
[----:B------:R-:W-:Y:S01]  /*5350*/  IMAD.U32 R77, RZ, RZ, UR10 ;  /* 0x0000000aff4d7e24 */ /* 0x000fe2000f8e00ff */
[C---:B-----5:R-:W-:Y:S02]  /*5360*/  HMMA.1688.F32.TF32 R40, R112.reuse, R78, R40 ;  /* 0x0000004e7028723c */ /* 0x060fe40000081028 */
[----:B------:R-:W-:Y:S01]  /*5370*/  SEL R72, R72, RZ, P5 ;  /* 0x000000ff48487207 */ /* 0x000fe20002800000 */
[----:B------:R-:W-:Y:S01]  /*5380*/  IMAD R77, R77, 0x2000, R204 ;  /* 0x000020004d4d7824 */ /* 0x000fe200078e02cc */
[----:B------:R-:W-:Y:S04]  /*5390*/  BAR.SYNC.DEFER_BLOCKING 0x0 ;  /* 0x0000000000007b1d */ /* 0x000fe80000010000 */
[C---:B------:R-:W-:Y:S08]  /*53a0*/  HMMA.1688.F32.TF32 R44, R112.reuse, R74, R44 ;  /* 0x0000004a702c723c */ /* 0x040ff0000008102c */
[C---:B------:R-:W-:Y:S08]  /*53b0*/  HMMA.1688.F32.TF32 R48, R112.reuse, R70, R48 ;  /* 0x000000467030723c */ /* 0x040ff00000081030 */
[----:B------:R-:W-:Y:S01]  /*53c0*/  HMMA.1688.F32.TF32 R52, R112, R66, R52 ;  /* 0x000000427034723c */ /* 0x000fe20000081034 */
[----:B------:R-:W-:Y:S01]  /*53d0*/  @!PT LDS RZ, [RZ] ;  /* 0x00000000fffff984 */ /* 0x000fe20000000800 */
[----:B------:R-:W-:Y:S01]  /*53e0*/  @!PT LDS RZ, [RZ] ;  /* 0x00000000fffff984 */ /* 0x000fe20000000800 */
[----:B------:R-:W-:Y:S01]  /*53f0*/  @!PT LDS RZ, [RZ] ;  /* 0x00000000fffff984 */ /* 0x000fe20000000800 */
[----:B------:R1:W-:Y:S01]  /*5400*/  LDGSTS.E [R77+0x10000], [R64.64], P2 ;  /* 0x10000000404d7fae */ /* 0x0003e2000912184e */
[----:B------:R-:W-:-:S06]  /*5410*/  ISETP.GE.AND P2, PT, R211, UR9, PT ;  /* 0x00000009d3007c0c */ /* 0x000fcc000bf46270 */
[-C--:B--2---:R-:W-:Y:S01]  /*5420*/  HMMA.1688.F32.TF32 R60, R116, R74.reuse, R60 ;  /* 0x0000004a743c723c */ /* 0x084fe2000008103c */
[----:B------:R-:W-:Y:S01]  /*5430*/  SEL R73, RZ, 0x4, P2 ;  /* 0x00000004ff497807 */ /* 0x000fe20001000000 */
[----:B------:R2:W-:Y:S01]  /*5440*/  LDGSTS.E [R77+0x10400], [R68.64], P0 ;  /* 0x10400000444d7fae */ /* 0x0005e2000812184e */
[----:B------:R-:W-:Y:S02]  /*5450*/  ISETP.NE.U32.AND P0, PT, R72, RZ, PT ;  /* 0x000000ff4800720c */ /* 0x000fe40003f05070 */
[----:B------:R-:W-:Y:S02]  /*5460*/  SEL R73, R73, RZ, P6 ;  /* 0x000000ff49497207 */ /* 0x000fe40003000000 */
[-C--:B------:R-:W-:Y:S01]  /*5470*/  IADD3 R72, P5, R216, R189.reuse, RZ ;  /* 0x000000bdd8487210 */ /* 0x080fe20007fbe0ff */
[----:B---3--:R-:W-:Y:S01]  /*5480*/  HMMA.1688.F32.TF32 R92, R80, R74, R92 ;  /* 0x0000004a505c723c */ /* 0x008fe2000008105c */
[----:B-1----:R-:W-:-:S05]  /*5490*/  IADD3 R64, P6, R214, R189, RZ ;  /* 0x000000bdd6407210 */ /* 0x002fca0007fde0ff */
[C---:B------:R-:W-:Y:S01]  /*54a0*/  IMAD.X R65, R187.reuse, 0x1, R7, P6 ;  /* 0x00000001bb417824 */ /* 0x040fe200030e0607 */
[----:B------:R-:W-:Y:S01]  /*54b0*/  PLOP3.LUT P6, PT, PT, PT, UP1, 0x40, 0x0 ;  /* 0x000000000000781c */ /* 0x000fe20003fce818 */
[----:B------:R-:W-:Y:S07]  /*54c0*/  HMMA.1688.F32.TF32 R112, R84, R74, R108 ;  /* 0x0000004a5470723c */ /* 0x000fee000008106c */
[----:B------:R-:W-:Y:S01]  /*54d0*/  IADD3 R74, P2, R218, R189, RZ ;  /* 0x000000bdda4a7210 */ /* 0x000fe20007f5e0ff */
[-C--:B------:R-:W-:Y:S04]  /*54e0*/  HMMA.1688.F32.TF32 R32, R116, R70.reuse, R32 ;  /* 0x000000467420723c */ /* 0x080fe80000081020 */
[----:B------:R-:W-:Y:S01]  /*54f0*/  IMAD.X R75, R187, 0x1, R5, P2 ;  /* 0x00000001bb4b7824 */ /* 0x000fe200010e0605 */
[----:B------:R-:W-:Y:S01]  /*5500*/  ISETP.NE.U32.AND P2, PT, R73, RZ, PT ;  /* 0x000000ff4900720c */ /* 0x000fe20003f45070 */
[----:B------:R-:W-:Y:S01]  /*5510*/  IMAD.X R73, R187, 0x1, R6, P5 ;  /* 0x00000001bb497824 */ /* 0x000fe200028e0606 */
[----:B------:R-:W-:Y:S01]  /*5520*/  ISETP.GE.AND P5, PT, R207, UR9, PT ;  /* 0x00000009cf007c0c */ /* 0x000fe2000bfa6270 */
[----:B------:R-:W-:Y:S01]  /*5530*/  HMMA.1688.F32.TF32 R96, R80, R70, R96 ;  /* 0x000000465060723c */ /* 0x000fe20000081060 */
[----:B------:R1:W-:Y:S01]  /*5540*/  LDGSTS.E [R77+0x10800], [R74.64], P1 ;  /* 0x108000004a4d7fae */ /* 0x0003e2000892184e */
[----:B------:R-:W-:Y:S01]  /*5550*/  ISETP.GE.AND P1, PT, R209, UR9, PT ;  /* 0x00000009d1007c0c */ /* 0x000fe2000bf26270 */
[----:B------:R-:W-:-:S02]  /*5560*/  UIADD3 UR9, UR9, -0x20, URZ ;  /* 0xffffffe009097890 */ /* 0x000fc4000fffe03f */
[----:B------:R3:W-:Y:S01]  /*5570*/  LDGSTS.E [R77+0x10c00], [R72.64], P4 ;  /* 0x10c00000484d7fae */ /* 0x0007e2000a12184e */
[----:B--2---:R-:W-:Y:S02]  /*5580*/  SEL R69, RZ, 0x4, P1 ;  /* 0x00000004ff457807 */ /* 0x004fe40000800000 */
[----:B------:R-:W-:Y:S01]  /*5590*/  HMMA.1688.F32.TF32 R144, R84, R70, R144 ;  /* 0x000000465490723c */ /* 0x000fe20000081090 */
[----:B------:R2:W-:Y:S01]  /*55a0*/  LDGSTS.E [R77+0x11000], [R64.64], P3 ;  /* 0x11000000404d7fae */ /* 0x0005e2000992184e */
[----:B------:R-:W-:Y:S02]  /*55b0*/  PLOP3.LUT P1, PT, PT, PT, UP1, 0x40, 0x0 ;  /* 0x000000000000781c */ /* 0x000fe40003f2e818 */
[-C--:B------:R-:W-:Y:S01]  /*55c0*/  IADD3 R68, P4, R210, R189.reuse, RZ ;  /* 0x000000bdd2447210 */ /* 0x080fe20007f9e0ff */
[----:B-1----:R-:W-:Y:S01]  /*55d0*/  IMAD.U32 R74, RZ, RZ, UR6 ;  /* 0x00000006ff4a7e24 */ /* 0x002fe2000f8e00ff */
[----:B------:R-:W-:Y:S02]  /*55e0*/  SEL R69, R69, RZ, P6 ;  /* 0x000000ff45457207 */ /* 0x000fe40003000000 */
[----:B------:R-:W-:Y:S01]  /*55f0*/  IADD3 R70, P3, R212, R189, RZ ;  /* 0x000000bdd4467210 */ /* 0x000fe20007f7e0ff */
[----:B------:R-:W-:Y:S01]  /*5600*/  HMMA.1688.F32.TF32 R56, R80, R78, R56 ;  /* 0x0000004e5038723c */ /* 0x000fe20000081038 */
[----:B------:R-:W-:-:S02]  /*5610*/  SEL R71, RZ, 0x4, P5 ;  /* 0x00000004ff477807 */ /* 0x000fc40002800000 */
[----:B------:R-:W-:Y:S01]  /*5620*/  ISETP.NE.U32.AND P6, PT, R69, RZ, PT ;  /* 0x000000ff4500720c */ /* 0x000fe20003fc5070 */
[----:B------:R-:W-:Y:S01]  /*5630*/  IMAD.X R69, R187, 0x1, R9, P4 ;  /* 0x00000001bb457824 */ /* 0x000fe200020e0609 */
[----:B--2---:R-:W-:Y:S01]  /*5640*/  SEL R65, R71, RZ, P1 ;  /* 0x000000ff47417207 */ /* 0x004fe20000800000 */
[----:B------:R-:W-:Y:S01]  /*5650*/  IMAD.X R71, R187, 0x1, R8, P3 ;  /* 0x00000001bb477824 */ /* 0x000fe200018e0608 */
[-C--:B------:R-:W-:Y:S01]  /*5660*/  IADD3 R64, P5, R208, R189.reuse, RZ ;  /* 0x000000bdd0407210 */ /* 0x080fe20007fbe0ff */
[-C--:B------:R-:W-:Y:S01]  /*5670*/  HMMA.1688.F32.TF32 R36, R116, R66.reuse, R36 ;  /* 0x000000427424723c */ /* 0x080fe20000081024 */
[----:B------:R-:W-:Y:S01]  /*5680*/  LEA R189, P1, R74, R189, 0x2 ;  /* 0x000000bd4abd7211 */ /* 0x000fe200078210ff */
[----:B------:R-:W-:Y:S01]  /*5690*/  IMAD.U32 R74, RZ, RZ, UR10 ;  /* 0x0000000aff4a7e24 */ /* 0x000fe2000f8e00ff */
[----:B------:R1:W-:Y:S01]  /*56a0*/  LDGSTS.E [R77+0x11400], [R70.64], P0 ;  /* 0x11400000464d7fae */ /* 0x0003e2000812184e */
[----:B------:R-:W-:Y:S01]  /*56b0*/  ISETP.NE.U32.AND P3, PT, R65, RZ, PT ;  /* 0x000000ff4100720c */ /* 0x000fe20003f65070 */
[C---:B------:R-:W-:Y:S01]  /*56c0*/  IMAD.X R65, R187.reuse, 0x1, R10, P5 ;  /* 0x00000001bb417824 */ /* 0x040fe200028e060a */
[----:B------:R-:W-:Y:S01]  /*56d0*/  IADD3.X R187, R187, UR11, RZ, P1, !PT ;  /* 0x0000000bbbbb7c10 */ /* 0x000fe20008ffe4ff */
[----:B------:R2:W-:Y:S01]  /*56e0*/  LDGSTS.E [R77+0x11800], [R68.64], P2 ;  /* 0x11800000444d7fae */ /* 0x0005e2000912184e */
[----:B------:R-:W-:Y:S01]  /*56f0*/  HMMA.1688.F32.TF32 R80, R80, R66, R100 ;  /* 0x000000425050723c */ /* 0x000fe20000081064 */
[----:B---3--:R-:W-:-:S02]  /*5700*/  IADD3 R72, P2, R206, R183, RZ ;  /* 0x000000b7ce487210 */ /* 0x008fc40007f5e0ff */
[----:B------:R3:W-:Y:S03]  /*5710*/  LDGSTS.E [R77+0x11c00], [R64.64], P6 ;  /* 0x11c00000404d7fae */ /* 0x0007e6000b12184e */
[--C-:B------:R-:W-:Y:S01]  /*5720*/  IMAD.X R73, R194, 0x1, R11.reuse, P2 ;  /* 0x00000001c2497824 */ /* 0x100fe200010e060b */
[----:B-1----:R-:W-:Y:S01]  /*5730*/  IADD3 R70, P2, R206, R179, RZ ;  /* 0x000000b3ce467210 */ /* 0x002fe20007f5e0ff */
[----:B------:R-:W-:Y:S01]  /*5740*/  HMMA.1688.F32.TF32 R136, R84, R66, R136 ;  /* 0x000000425488723c */ /* 0x000fe20000081088 */
[----:B------:R-:W0:Y:S03]  /*5750*/  LDGDEPBAR ;  /* 0x00000000000079af */ /* 0x000e260000000000 */
[----:B------:R-:W-:-:S03]  /*5760*/  IMAD.X R71, R190, 0x1, R11, P2 ;  /* 0x00000001be477824 */ /* 0x000fc600010e060b */
[C---:B------:R-:W-:Y:S01]  /*5770*/  IADD3 R66, P0, R206.reuse, R185, RZ ;  /* 0x000000b9ce427210 */ /* 0x040fe20007f1e0ff */
[----:B------:R-:W-:Y:S01]  /*5780*/  HMMA.1688.F32.TF32 R88, R116, R78, R88 ;  /* 0x0000004e7458723c */ /* 0x000fe20000081058 */
[----:B---3--:R-:W-:-:S03]  /*5790*/  IADD3 R64, P2, R206, R175, RZ ;  /* 0x000000afce407210 */ /* 0x008fc60007f5e0ff */
[--C-:B------:R-:W-:Y:S02]  /*57a0*/  IMAD.X R67, R196, 0x1, R11.reuse, P0 ;  /* 0x00000001c4437824 */ /* 0x100fe400000e060b */
[----:B------:R-:W-:Y:S02]  /*57b0*/  IMAD.X R65, R186, 0x1, R11, P2 ;  /* 0x00000001ba417824 */ /* 0x000fe400010e060b */
[----:B------:R-:W-:Y:S07]  /*57c0*/  HMMA.1688.F32.TF32 R116, R84, R78, R104 ;  /* 0x0000004e5474723c */ /* 0x000fee0000081068 */
[----:B------:R-:W-:Y:S01]  /*57d0*/  IMAD R85, R74, 0x8000, R203 ;  /* 0x000080004a557824 */ /* 0x000fe200078e02cb */
[----:B------:R-:W-:-:S04]  /*57e0*/  IADD3 R74, P0, R206, R181, RZ ;  /* 0x000000b5ce4a7210 */ /* 0x000fc80007f1e0ff */
[----:B------:R1:W-:Y:S01]  /*57f0*/  LDGSTS.E [R85], [R66.64], P3 ;  /* 0x0000000042557fae */ /* 0x0003e2000992184e */
[--C-:B------:R-:W-:Y:S01]  /*5800*/  IMAD.X R75, R192, 0x1, R11.reuse, P0 ;  /* 0x00000001c04b7824 */ /* 0x100fe200000e060b */
[----:B--2---:R-:W-:Y:S02]  /*5810*/  IADD3 R68, P0, R206, R177, RZ ;  /* 0x000000b1ce447210 */ /* 0x004fe40007f1e0ff */
[----:B------:R2:W-:Y:S03]  /*5820*/  LDGSTS.E [R85+0x400], [R72.64], P3 ;  /* 0x0040000048557fae */ /* 0x0005e6000992184e */
[----:B------:R-:W-:Y:S01]  /*5830*/  IMAD.X R69, R188, 0x1, R11, P0 ;  /* 0x00000001bc457824 */ /* 0x000fe200000e060b */
[C---:B------:R-:W-:Y:S01]  /*5840*/  IADD3 R76, P0, R206.reuse, R173, RZ ;  /* 0x000000adce4c7210 */ /* 0x040fe20007f1e0ff */
[----:B------:R3:W-:Y:S01]  /*5850*/  LDGSTS.E [R85+0x800], [R74.64], P3 ;  /* 0x008000004a557fae */ /* 0x0007e2000992184e */
[----:B-1----:R-:W-:-:S03]  /*5860*/  IADD3 R66, P2, R206, R171, RZ ;  /* 0x000000abce427210 */ /* 0x002fc60007f5e0ff */
[--C-:B------:R-:W-:Y:S01]  /*5870*/  IMAD.X R77, R184, 0x1, R11.reuse, P0 ;  /* 0x00000001b84d7824 */ /* 0x100fe200000e060b */
[----:B------:R1:W-:Y:S01]  /*5880*/  LDGSTS.E [R85+0xc00], [R70.64], P3 ;  /* 0x00c0000046557fae */ /* 0x0003e2000992184e */
[----:B--2---:R-:W-:Y:S01]  /*5890*/  IADD3 R72, P0, R206, R169, RZ ;  /* 0x000000a9ce487210 */ /* 0x004fe20007f1e0ff */
[--C-:B------:R-:W-:Y:S02]  /*58a0*/  IMAD.X R67, R182, 0x1, R11.reuse, P2 ;  /* 0x00000001b6437824 */ /* 0x100fe400010e060b */
[----:B------:R2:W-:Y:S01]  /*58b0*/  LDGSTS.E [R85+0x1000], [R68.64], P3 ;  /* 0x0100000044557fae */ /* 0x0005e2000992184e */
[----:B---3--:R-:W-:Y:S01]  /*58c0*/  IADD3 R74, P2, R206, R167, RZ ;  /* 0x000000a7ce4a7210 */ /* 0x008fe20007f5e0ff */
[--C-:B------:R-:W-:Y:S02]  /*58d0*/  IMAD.X R73, R180, 0x1, R11.reuse, P0 ;  /* 0x00000001b4497824 */ /* 0x100fe400000e060b */
[----:B------:R3:W-:Y:S01]  /*58e0*/  LDGSTS.E [R85+0x1400], [R64.64], P3 ;  /* 0x0140000040557fae */ /* 0x0007e2000992184e */
[----:B-1----:R-:W-:Y:S01]  /*58f0*/  IADD3 R70, P0, R206, R165, RZ ;  /* 0x000000a5ce467210 */ /* 0x002fe20007f1e0ff */
[----:B------:R-:W-:-:S02]  /*5900*/  IMAD.X R75, R178, 0x1, R11, P2 ;  /* 0x00000001b24b7824 */ /* 0x000fc400010e060b */
        /* <DEDUP_REMOVED lines=53> */
[--C-:B------:R-:W-:Y:S01]  /*5c60*/  IMAD.X R77, R26, 0x1, R11.reuse, P2 ;  /* 0x000000011a4d7824 */ /* 0x100fe200010e060b */
[----:B------:R-:W-:Y:S01]  /*5c70*/  IADD3 R78, P2, R206, R14, RZ ;  /* 0x0000000ece4e7210 */ /* 0x000fe20007f5e0ff */
[----:B------:R1:W-:Y:S01]  /*5c80*/  LDGSTS.E [R85+0x6000], [R70.64], P3 ;  /* 0x0600000046557fae */ /* 0x0003e2000992184e */
[----:B------:R-:W-:Y:S01]  /*5c90*/  IADD3 R14, P5, R14, UR16, RZ ;  /* 0x000000100e0e7c10 */ /* 0x000fe2000ffbe0ff */
[--C-:B------:R-:W-:Y:S01]  /*5ca0*/  IMAD.X R67, R24, 0x1, R11.reuse, P0 ;  /* 0x0000000118437824 */ /* 0x100fe200000e060b */
[----:B--2---:R-:W-:Y:S01]  /*5cb0*/  IADD3 R72, P4, R206, R13, RZ ;  /* 0x0000000dce487210 */ /* 0x004fe20007f9e0ff */
[C-C-:B------:R-:W-:Y:S01]  /*5cc0*/  IMAD.X R79, R22.reuse, 0x1, R11.reuse, P2 ;  /* 0x00000001164f7824 */ /* 0x140fe200010e060b */
[----:B------:R-:W-:Y:S01]  /*5cd0*/  IADD3.X R22, R22, UR7, RZ, P5, !PT ;  /* 0x0000000716167c10 */ /* 0x000fe2000affe4ff */
[----:B------:R3:W-:Y:S01]  /*5ce0*/  LDGSTS.E [R85+0x6400], [R68.64], P3 ;  /* 0x0640000044557fae */ /* 0x0007e2000992184e */
[----:B------:R-:W-:Y:S01]  /*5cf0*/  IADD3 R23, P5, R23, UR16, RZ ;  /* 0x0000001017177c10 */ /* 0x000fe2000ffbe0ff */
[----:B------:R-:W-:Y:S01]  /*5d00*/  IMAD.X R73, R20, 0x1, R11, P4 ;  /* 0x0000000114497824 */ /* 0x000fe200020e060b */
[----:B------:R-:W-:Y:S01]  /*5d10*/  IADD3 R13, P6, R13, UR16, RZ ;  /* 0x000000100d0d7c10 */ /* 0x000fe2000ffde0ff */
[----:B------:R3:W-:Y:S01]  /*5d20*/  LDGSTS.E [R85+0x6800], [R64.64], P3 ;  /* 0x0680000040557fae */ /* 0x0007e2000992184e */
[----:B------:R-:W-:-:S02]  /*5d30*/  IADD3.X R150, R150, UR7, RZ, P5, !PT ;  /* 0x0000000796967c10 */ /* 0x000fc4000affe4ff */
[----:B-1----:R-:W-:Y:S01]  /*5d40*/  IADD3 R70, P0, R206, R12, RZ ;  /* 0x0000000cce467210 */ /* 0x002fe20007f1e0ff */
[----:B------:R3:W-:Y:S01]  /*5d50*/  LDGSTS.E [R85+0x6c00], [R76.64], P3 ;  /* 0x06c000004c557fae */ /* 0x0007e2000992184e */
[----:B------:R-:W-:Y:S02]  /*5d60*/  IADD3 R12, P4, R12, UR16, RZ ;  /* 0x000000100c0c7c10 */ /* 0x000fe4000ff9e0ff */
[----:B------:R-:W-:Y:S01]  /*5d70*/  IADD3 R151, P5, R151, UR16, RZ ;  /* 0x0000001097977c10 */ /* 0x000fe2000ffbe0ff */
[C---:B------:R-:W-:Y:S01]  /*5d80*/  IMAD.X R71, R18.reuse, 0x1, R11, P0 ;  /* 0x0000000112477824 */ /* 0x040fe200000e060b */
[----:B------:R3:W-:Y:S01]  /*5d90*/  LDGSTS.E [R85+0x7000], [R66.64], P3 ;  /* 0x0700000042557fae */ /* 0x0007e2000992184e */
[----:B------:R-:W-:Y:S02]  /*5da0*/  IADD3.X R18, R18, UR7, RZ, P4, !PT ;  /* 0x0000000712127c10 */ /* 0x000fe4000a7fe4ff */
[----:B------:R-:W-:Y:S01]  /*5db0*/  IADD3.X R20, R20, UR7, RZ, P6, !PT ;  /* 0x0000000714147c10 */ /* 0x000fe2000b7fe4ff */
[----:B------:R3:W-:Y:S01]  /*5dc0*/  LDGSTS.E [R85+0x7400], [R78.64], P3 ;  /* 0x074000004e557fae */ /* 0x0007e2000992184e */
[----:B------:R-:W-:-:S02]  /*5dd0*/  IADD3 R16, P2, R16, UR16, RZ ;  /* 0x0000001010107c10 */ /* 0x000fc4000ff5e0ff */
[----:B------:R-:W-:Y:S01]  /*5de0*/  IADD3 R17, P0, R17, UR16, RZ ;  /* 0x0000001011117c10 */ /* 0x000fe2000ff1e0ff */
[----:B------:R3:W-:Y:S01]  /*5df0*/  LDGSTS.E [R85+0x7800], [R72.64], P3 ;  /* 0x0780000048557fae */ /* 0x0007e2000992184e */
[----:B------:R-:W-:Y:S02]  /*5e00*/  IADD3 R19, P4, R19, UR16, RZ ;  /* 0x0000001013137c10 */ /* 0x000fe4000ff9e0ff */
[----:B------:R-:W-:Y:S01]  /*5e10*/  IADD3 R21, P6, R21, UR16, RZ ;  /* 0x0000001015157c10 */ /* 0x000fe2000ffde0ff */
[----:B------:R3:W-:Y:S01]  /*5e20*/  LDGSTS.E [R85+0x7c00], [R70.64], P3 ;  /* 0x07c0000046557fae */ /* 0x0007e2000992184e */
[----:B------:R-:W-:Y:S02]  /*5e30*/  IADD3 R15, P3, R15, UR16, RZ ;  /* 0x000000100f0f7c10 */ /* 0x000fe4000ff7e0ff */
[----:B------:R-:W-:Y:S01]  /*5e40*/  IADD3.X R162, R162, UR7, RZ, P5, !PT ;  /* 0x00000007a2a27c10 */ /* 0x000fe2000affe4ff */
[----:B------:R-:W0:Y:S01]  /*5e50*/  LDGDEPBAR ;  /* 0x00000000000079af */ /* 0x000e220000000000 */
[----:B------:R-:W-:-:S02]  /*5e60*/  IADD3 R163, P5, R163, UR16, RZ ;  /* 0x00000010a3a37c10 */ /* 0x000fc4000ffbe0ff */
[----:B------:R-:W-:Y:S02]  /*5e70*/  IADD3.X R24, R24, UR7, RZ, P3, !PT ;  /* 0x0000000718187c10 */ /* 0x000fe40009ffe4ff */
[----:B------:R-:W-:Y:S02]  /*5e80*/  IADD3.X R26, R26, UR7, RZ, P2, !PT ;  /* 0x000000071a1a7c10 */ /* 0x000fe400097fe4ff */
[----:B------:R-:W-:Y:S02]  /*5e90*/  IADD3.X R28, R28, UR7, RZ, P0, !PT ;  /* 0x000000071c1c7c10 */ /* 0x000fe400087fe4ff */
[----:B------:R-:W-:Y:S02]  /*5ea0*/  IADD3.X R30, R30, UR7, RZ, P4, !PT ;  /* 0x000000071e1e7c10 */ /* 0x000fe4000a7fe4ff */
[----:B------:R-:W-:Y:S02]  /*5eb0*/  IADD3.X R148, R148, UR7, RZ, P6, !PT ;  /* 0x0000000794947c10 */ /* 0x000fe4000b7fe4ff */
[----:B------:R-:W-:-:S02]  /*5ec0*/  IADD3 R25, P3, R25, UR16, RZ ;  /* 0x0000001019197c10 */ /* 0x000fc4000ff7e0ff */
[----:B------:R-:W-:Y:S02]  /*5ed0*/  IADD3 R27, P2, R27, UR16, RZ ;  /* 0x000000101b1b7c10 */ /* 0x000fe4000ff5e0ff */
[----:B------:R-:W-:Y:S02]  /*5ee0*/  IADD3 R29, P0, R29, UR16, RZ ;  /* 0x000000101d1d7c10 */ /* 0x000fe4000ff1e0ff */
[----:B------:R-:W-:Y:S02]  /*5ef0*/  IADD3 R31, P4, R31, UR16, RZ ;  /* 0x000000101f1f7c10 */ /* 0x000fe4000ff9e0ff */
[----:B------:R-:W-:Y:S02]  /*5f00*/  IADD3 R149, P6, R149, UR16, RZ ;  /* 0x0000001095957c10 */ /* 0x000fe4000ffde0ff */
[----:B------:R-:W-:Y:S02]  /*5f10*/  IADD3.X R174, R174, UR7, RZ, P5, !PT ;  /* 0x00000007aeae7c10 */ /* 0x000fe4000affe4ff */
        /* <DEDUP_REMOVED lines=12> */
[----:B------:R-:W-:-:S02]  /*5fe0*/  PLOP3.LUT P5, PT, PT, PT, UP0, 0x80, 0x0 ;  /* 0x000000000000781c */ /* 0x000fc40003faf008 */
        /* <DEDUP_REMOVED lines=11> */
[----:B------:R-:W-:-:S02]  /*60a0*/  IADD3.X R178, R178, UR7, RZ, P2, !PT ;  /* 0x00000007b2b27c10 */ /* 0x000fc400097fe4ff */
[----:B------:R-:W-:Y:S02]  /*60b0*/  IADD3.X R180, R180, UR7, RZ, P0, !PT ;  /* 0x00000007b4b47c10 */ /* 0x000fe400087fe4ff */
[----:B------:R-:W-:Y:S02]  /*60c0*/  IADD3.X R182, R182, UR7, RZ, P4, !PT ;  /* 0x00000007b6b67c10 */ /* 0x000fe4000a7fe4ff */
[----:B------:R-:W-:Y:S02]  /*60d0*/  IADD3.X R184, R184, UR7, RZ, P6, !PT ;  /* 0x00000007b8b87c10 */ /* 0x000fe4000b7fe4ff */
[----:B------:R-:W-:Y:S02]  /*60e0*/  IADD3 R177, P3, R177, UR16, RZ ;  /* 0x00000010b1b17c10 */ /* 0x000fe4000ff7e0ff */
[----:B------:R-:W-:Y:S02]  /*60f0*/  IADD3 R179, P2, R179, UR16, RZ ;  /* 0x00000010b3b37c10 */ /* 0x000fe4000ff5e0ff */
[----:B------:R-:W-:-:S02]  /*6100*/  IADD3 R181, P0, R181, UR16, RZ ;  /* 0x00000010b5b57c10 */ /* 0x000fc4000ff1e0ff */
[----:B------:R-:W-:Y:S02]  /*6110*/  IADD3 R183, P4, R183, UR16, RZ ;  /* 0x00000010b7b77c10 */ /* 0x000fe4000ff9e0ff */
[----:B------:R-:W-:Y:S02]  /*6120*/  IADD3 R185, P6, R185, UR16, RZ ;  /* 0x00000010b9b97c10 */ /* 0x000fe4000ffde0ff */
[----:B------:R-:W-:Y:S02]  /*6130*/  IADD3.X R188, R188, UR7, RZ, P3, !PT ;  /* 0x00000007bcbc7c10 */ /* 0x000fe40009ffe4ff */
[----:B------:R-:W-:Y:S02]  /*6140*/  IADD3.X R190, R190, UR7, RZ, P2, !PT ;  /* 0x00000007bebe7c10 */ /* 0x000fe400097fe4ff */
[----:B------:R-:W-:Y:S02]  /*6150*/  IADD3.X R192, R192, UR7, RZ, P0, !PT ;  /* 0x00000007c0c07c10 */ /* 0x000fe400087fe4ff */
[----:B------:R-:W-:-:S02]  /*6160*/  IADD3.X R194, R194, UR7, RZ, P4, !PT ;  /* 0x00000007c2c27c10 */ /* 0x000fc4000a7fe4ff */
[----:B------:R-:W-:Y:S01]  /*6170*/  IADD3.X R196, R196, UR7, RZ, P6, !PT ;  /* 0x00000007c4c47c10 */ /* 0x000fe2000b7fe4ff */
[----:B---3--:R-:W-:Y:S01]  /*6180*/  @!P5 CALL.REL.NOINC `(.L_x_0) ;  /* 0x000000100000d944 */ /* 0x008fe20003c00000 */
[----:B------:R-:W-:Y:S05]  /*6190*/  BRA `(.L_x_1) ;  /* 0xffffe6b000007947 */ /* 0x000fea000383ffff */
.L_x_0:
[----:B------:R-:W-:-:S04]  /*61a0*/  DEPBAR.LE SB0, 0x0 ;  /* 0x000080000000791a */ /* 0x000fc80000000000 */
[----:B------:R-:W-:Y:S01]  /*61b0*/  IMAD.U32 R4, RZ, RZ, UR13 ;  /* 0x0000000dff047e24 */ /* 0x000fe2000f8e00ff */
[----:B---3--:R-:W-:Y:S01]  /*61c0*/  SHF.R.U32.HI R78, RZ, 0x2, R193 ;  /* 0x00000002ff4e7819 */ /* 0x008fe200000116c1 */
[----:B------:R-:W-:Y:S01]  /*61d0*/  IMAD.SHL.U32 R3, R193, 0x800, RZ ;  /* 0x00000800c1037824 */ /* 0x000fe200078e00ff */
[----:B------:R-:W-:Y:S01]  /*61e0*/  ISETP.GE.AND P0, PT, R0, c[0x0][0x178], PT ;  /* 0x00005e0000007a0c */ /* 0x000fe20003f06270 */
[----:B------:R-:W-:Y:S01]  /*61f0*/  IMAD R4, R4, 0x40, R195 ;  /* 0x0000004004047824 */ /* 0x000fe200078e02c3 */
[----:B------:R-:W-:Y:S01]  /*6200*/  LOP3.LUT R30, R2, 0x8, R223, 0xfe, !PT ;  /* 0x00000008021e7812 */ /* 0x000fe200078efedf */
[----:B------:R-:W-:Y:S01]  /*6210*/  IMAD.MOV.U32 R8, RZ, RZ, R88 ;  /* 0x000000ffff087224 */ /* 0x000fe200078e0058 */
[----:B------:R-:W-:Y:S01]  /*6220*/  LOP3.LUT R3, R3, 0xc000, RZ, 0xc0, !PT ;  /* 0x0000c00003037812 */ /* 0x000fe200078ec0ff */
[----:B------:R-:W-:Y:S01]  /*6230*/  IMAD.MOV.U32 R9, RZ, RZ, R60 ;  /* 0x000000ffff097224 */ /* 0x000fe200078e003c */
[----:B------:R-:W-:Y:S01]  /*6240*/  LOP3.LUT R4, R4, 0x70, R205, 0x78, !PT ;  /* 0x0000007004047812 */ /* 0x000fe200078e78cd */
[----:B------:R-:W-:Y:S01]  /*6250*/  IMAD.MOV.U32 R10, RZ, RZ, R32 ;  /* 0x000000ffff0a7224 */ /* 0x000fe200078e0020 */
[C-C-:B------:R-:W-:Y:S01]  /*6260*/  LOP3.LUT R29, R2.reuse, 0xc, R223.reuse, 0xfe, !PT ;  /* 0x0000000c021d7812 */ /* 0x140fe200078efedf */
[----:B------:R-:W-:Y:S01]  /*6270*/  IMAD.MOV.U32 R11, RZ, RZ, R36 ;  /* 0x000000ffff0b7224 */ /* 0x000fe200078e0024 */
[C---:B------:R-:W-:Y:S01]  /*6280*/  LOP3.LUT R28, R2.reuse, 0x20, R223, 0xfe, !PT ;  /* 0x00000020021c7812 */ /* 0x040fe200078efedf */
[----:B------:R-:W-:Y:S01]  /*6290*/  IMAD.IADD R4, R3, 0x1, R4 ;  /* 0x0000000103047824 */ /* 0x000fe200078e0204 */
[----:B------:R-:W-:Y:S01]  /*62a0*/  BAR.SYNC.DEFER_BLOCKING 0x0 ;  /* 0x0000000000007b1d */ /* 0x000fe20000010000 */
[----:B------:R-:W-:Y:S01]  /*62b0*/  IMAD.MOV.U32 R12, RZ, RZ, R89 ;  /* 0x000000ffff0c7224 */ /* 0x000fe200078e0059 */
[C---:B------:R-:W-:Y:S01]  /*62c0*/  LOP3.LUT R3, R2.reuse, R223, RZ, 0xfc, !PT ;  /* 0x000000df02037212 */ /* 0x040fe200078efcff */
[----:B------:R-:W-:Y:S01]  /*62d0*/  IMAD.MOV.U32 R13, RZ, RZ, R61 ;  /* 0x000000ffff0d7224 */ /* 0x000fe200078e003d */
[----:B------:R-:W-:Y:S01]  /*62e0*/  LOP3.LUT R32, R2, 0x10, R223, 0xfe, !PT ;  /* 0x0000001002207812 */ /* 0x000fe200078efedf */
[----:B------:R-:W-:Y:S01]  /*62f0*/  IMAD.MOV.U32 R14, RZ, RZ, R33 ;  /* 0x000000ffff0e7224 */ /* 0x000fe200078e0021 */
[----:B------:R-:W-:Y:S01]  /*6300*/  ISETP.LT.AND P1, PT, R3, c[0x0][0x17c], !P0 ;  /* 0x00005f0003007a0c */ /* 0x000fe20004721270 */
[----:B------:R-:W-:Y:S01]  /*6310*/  IMAD.MOV.U32 R15, RZ, RZ, R37 ;  /* 0x000000ffff0f7224 */ /* 0x000fe200078e0025 */
[----:B------:R-:W-:Y:S01]  /*6320*/  ISETP.LT.AND P6, PT, R28, c[0x0][0x17c], !P0 ;  /* 0x00005f001c007a0c */ /* 0x000fe200047c1270 */
[----:B------:R-:W-:Y:S01]  /*6330*/  IMAD.MOV.U32 R16, RZ, RZ, R90 ;  /* 0x000000ffff107224 */ /* 0x000fe200078e005a */
[C-C-:B------:R-:W-:Y:S01]  /*6340*/  LOP3.LUT R60, R2.reuse, 0x30, R223.reuse, 0xfe, !PT ;  /* 0x00000030023c7812 */ /* 0x140fe200078efedf */
[----:B------:R-:W-:Y:S01]  /*6350*/  IMAD.MOV.U32 R17, RZ, RZ, R62 ;  /* 0x000000ffff117224 */ /* 0x000fe200078e003e */
[C-C-:B------:R-:W-:Y:S01]  /*6360*/  LOP3.LUT R62, R2.reuse, 0x28, R223.reuse, 0xfe, !PT ;  /* 0x00000028023e7812 */ /* 0x140fe200078efedf */
[----:B------:R-:W-:Y:S01]  /*6370*/  IMAD.MOV.U32 R18, RZ, RZ, R34 ;  /* 0x000000ffff127224 */ /* 0x000fe200078e0022 */
[C-C-:B------:R-:W-:Y:S01]  /*6380*/  LOP3.LUT R126, R2.reuse, 0x34, R223.reuse, 0xfe, !PT ;  /* 0x00000034027e7812 */ /* 0x140fe200078efedf */
[----:B------:R-:W-:Y:S01]  /*6390*/  IMAD.MOV.U32 R19, RZ, RZ, R38 ;  /* 0x000000ffff137224 */ /* 0x000fe200078e0026 */
[C---:B------:R-:W-:Y:S01]  /*63a0*/  LOP3.LUT R125, R2.reuse, 0x40, R223, 0xfe, !PT ;  /* 0x00000040027d7812 */ /* 0x040fe200078efedf */
[----:B------:R-:W-:Y:S01]  /*63b0*/  IMAD.MOV.U32 R20, RZ, RZ, R41 ;  /* 0x000000ffff147224 */ /* 0x000fe200078e0029 */
[C---:B------:R-:W-:Y:S01]  /*63c0*/  LOP3.LUT R124, R2.reuse, 0x44, R223, 0xfe, !PT ;  /* 0x00000044027c7812 */ /* 0x040fe200078efedf */
[----:B------:R-:W-:Y:S01]  /*63d0*/  IMAD.MOV.U32 R21, RZ, RZ, R45 ;  /* 0x000000ffff157224 */ /* 0x000fe200078e002d */
[C---:B------:R-:W-:Y:S01]  /*63e0*/  LOP3.LUT R123, R2.reuse, 0x48, R223, 0xfe, !PT ;  /* 0x00000048027b7812 */ /* 0x040fe200078efedf */
[----:B------:R-:W-:Y:S01]  /*63f0*/  IMAD.MOV.U32 R22, RZ, RZ, R49 ;  /* 0x000000ffff167224 */ /* 0x000fe200078e0031 */
[C---:B------:R-:W-:Y:S01]  /*6400*/  LOP3.LUT R122, R2.reuse, 0x4c, R223, 0xfe, !PT ;  /* 0x0000004c027a7812 */ /* 0x040fe200078efedf */
[----:B------:R-:W-:Y:S01]  /*6410*/  IMAD.MOV.U32 R23, RZ, RZ, R53 ;  /* 0x000000ffff177224 */ /* 0x000fe200078e0035 */
[----:B------:R1:W-:Y:S01]  /*6420*/  STS.128 [R4], R8 ;  /* 0x0000000804007388 */ /* 0x0003e20000000c00 */
[----:B------:R-:W-:Y:S01]  /*6430*/  IMAD.MOV.U32 R27, RZ, RZ, R54 ;  /* 0x000000ffff1b7224 */ /* 0x000fe200078e0036 */
[C---:B------:R-:W-:Y:S01]  /*6440*/  LOP3.LUT R121, R2.reuse, 0x50, R223, 0xfe, !PT ;  /* 0x0000005002797812 */ /* 0x040fe200078efedf */
[----:B------:R-:W-:Y:S01]  /*6450*/  IMAD.MOV.U32 R36, RZ, RZ, R91 ;  /* 0x000000ffff247224 */ /* 0x000fe200078e005b */
[----:B------:R2:W-:Y:S01]  /*6460*/  STS.128 [R4+0x400], R12 ;  /* 0x0004000c04007388 */ /* 0x0005e20000000c00 */
[----:B------:R-:W-:Y:S01]  /*6470*/  IMAD.MOV.U32 R37, RZ, RZ, R63 ;  /* 0x000000ffff257224 */ /* 0x000fe200078e003f */
[C---:B------:R-:W-:Y:S01]  /*6480*/  LOP3.LUT R63, R2.reuse, 0x24, R223, 0xfe, !PT ;  /* 0x00000024023f7812 */ /* 0x040fe200078efedf */
[----:B------:R-:W-:Y:S01]  /*6490*/  IMAD.MOV.U32 R38, RZ, RZ, R35 ;  /* 0x000000ffff267224 */ /* 0x000fe200078e0023 */
[----:B------:R3:W-:Y:S01]  /*64a0*/  STS.128 [R4+0x80], R16 ;  /* 0x0000801004007388 */ /* 0x0007e20000000c00 */
[----:B------:R-:W-:Y:S01]  /*64b0*/  IMAD.MOV.U32 R24, RZ, RZ, R42 ;  /* 0x000000ffff187224 */ /* 0x000fe200078e002a */
[C-C-:B------:R-:W-:Y:S01]  /*64c0*/  LOP3.LUT R42, R2.reuse, 0x18, R223.reuse, 0xfe, !PT ;  /* 0x00000018022a7812 */ /* 0x140fe200078efedf */
[----:B------:R-:W-:Y:S01]  /*64d0*/  IMAD.MOV.U32 R25, RZ, RZ, R46 ;  /* 0x000000ffff197224 */ /* 0x000fe200078e002e */
[----:B------:R4:W-:Y:S01]  /*64e0*/  STS.128 [R4+0x500], R20 ;  /* 0x0005001404007388 */ /* 0x0009e20000000c00 */
[----:B------:R-:W-:Y:S01]  /*64f0*/  IMAD.MOV.U32 R26, RZ, RZ, R50 ;  /* 0x000000ffff1a7224 */ /* 0x000fe200078e0032 */
[C---:B------:R-:W-:Y:S01]  /*6500*/  LOP3.LUT R120, R2.reuse, 0x54, R223, 0xfe, !PT ;  /* 0x0000005402787812 */ /* 0x040fe200078efedf */
[----:B------:R-:W-:Y:S01]  /*6510*/  IMAD.MOV.U32 R53, RZ, RZ, R47 ;  /* 0x000000ffff357224 */ /* 0x000fe200078e002f */
[----:B------:R-:W-:Y:S01]  /*6520*/  STS.128 [R4+0x480], R36 ;  /* 0x0004802404007388 */ /* 0x000fe20000000c00 */
[----:B-1----:R-:W-:Y:S01]  /*6530*/  IMAD.MOV.U32 R8, RZ, RZ, R40 ;  /* 0x000000ffff087224 */ /* 0x002fe200078e0028 */
[C-C-:B------:R-:W-:Y:S01]  /*6540*/  LOP3.LUT R111, R2.reuse, 0x78, R223.reuse, 0xfe, !PT ;  /* 0x00000078026f7812 */ /* 0x140fe200078efedf */
[----:B------:R-:W-:Y:S01]  /*6550*/  IMAD.MOV.U32 R9, RZ, RZ, R44 ;  /* 0x000000ffff097224 */ /* 0x000fe200078e002c */
[----:B------:R1:W-:Y:S01]  /*6560*/  STS.128 [R4+0x180], R24 ;  /* 0x0001801804007388 */ /* 0x0003e20000000c00 */
[----:B------:R-:W-:Y:S01]  /*6570*/  IMAD.MOV.U32 R10, RZ, RZ, R48 ;  /* 0x000000ffff0a7224 */ /* 0x000fe200078e0030 */
[C-C-:B------:R-:W-:Y:S01]  /*6580*/  LOP3.LUT R44, R2.reuse, 0x1c, R223.reuse, 0xfe, !PT ;  /* 0x0000001c022c7812 */ /* 0x140fe200078efedf */
[----:B------:R-:W-:Y:S01]  /*6590*/  IMAD.MOV.U32 R11, RZ, RZ, R52 ;  /* 0x000000ffff0b7224 */ /* 0x000fe200078e0034 */
[C-C-:B------:R-:W-:Y:S01]  /*65a0*/  LOP3.LUT R110, R2.reuse, 0x7c, R223.reuse, 0xfe, !PT ;  /* 0x0000007c026e7812 */ /* 0x140fe200078efedf */
[----:B--2---:R-:W-:Y:S01]  /*65b0*/  IMAD.MOV.U32 R12, RZ, RZ, R56 ;  /* 0x000000ffff0c7224 */ /* 0x004fe200078e0038 */
[C-C-:B------:R-:W-:Y:S01]  /*65c0*/  LOP3.LUT R109, R2.reuse, 0x80, R223.reuse, 0xfe, !PT ;  /* 0x00000080026d7812 */ /* 0x140fe200078efedf */
[----:B------:R-:W-:Y:S01]  /*65d0*/  IMAD.MOV.U32 R13, RZ, RZ, R92 ;  /* 0x000000ffff0d7224 */ /* 0x000fe200078e005c */
[----:B------:R2:W-:Y:S01]  /*65e0*/  STS.128 [R4+0x100], R8 ;  /* 0x0001000804007388 */ /* 0x0005e20000000c00 */
[----:B------:R-:W-:Y:S01]  /*65f0*/  IMAD.MOV.U32 R14, RZ, RZ, R96 ;  /* 0x000000ffff0e7224 */ /* 0x000fe200078e0060 */
[C-C-:B------:R-:W-:Y:S01]  /*6600*/  LOP3.LUT R108, R2.reuse, 0x84, R223.reuse, 0xfe, !PT ;  /* 0x00000084026c7812 */ /* 0x140fe200078efedf */
[----:B------:R-:W-:Y:S01]  /*6610*/  IMAD.MOV.U32 R15, RZ, RZ, R80 ;  /* 0x000000ffff0f7224 */ /* 0x000fe200078e0050 */
[C-C-:B------:R-:W-:Y:S01]  /*6620*/  LOP3.LUT R107, R2.reuse, 0x88, R223.reuse, 0xfe, !PT ;  /* 0x00000088026b7812 */ /* 0x140fe200078efedf */
[----:B---3--:R-:W-:Y:S01]  /*6630*/  IMAD.MOV.U32 R19, RZ, RZ, R82 ;  /* 0x000000ffff137224 */ /* 0x008fe200078e0052 */
[C---:B------:R-:W-:Y:S01]  /*6640*/  LOP3.LUT R106, R2.reuse, 0x8c, R223, 0xfe, !PT ;  /* 0x0000008c026a7812 */ /* 0x040fe200078efedf */
[----:B----4-:R-:W-:Y:S01]  /*6650*/  IMAD.MOV.U32 R23, RZ, RZ, R136 ;  /* 0x000000ffff177224 */ /* 0x010fe200078e0088 */
[----:B------:R3:W-:Y:S01]  /*6660*/  STS.128 [R4+0x200], R12 ;  /* 0x0002000c04007388 */ /* 0x0007e20000000c00 */
[----:B------:R-:W-:Y:S01]  /*6670*/  IMAD.MOV.U32 R52, RZ, RZ, R43 ;  /* 0x000000ffff347224 */ /* 0x000fe200078e002b */
[C---:B-1----:R-:W-:Y:S01]  /*6680*/  LOP3.LUT R24, R2.reuse, 0x4, R223, 0xfe, !PT ;  /* 0x0000000402187812 */ /* 0x042fe200078efedf */
[----:B------:R-:W-:Y:S01]  /*6690*/  IMAD.MOV.U32 R54, RZ, RZ, R51 ;  /* 0x000000ffff367224 */ /* 0x000fe200078e0033 */
[C-C-:B------:R-:W-:Y:S01]  /*66a0*/  LOP3.LUT R43, R2.reuse, 0x14, R223.reuse, 0xfe, !PT ;  /* 0x00000014022b7812 */ /* 0x140fe200078efedf */
[----:B------:R-:W-:Y:S01]  /*66b0*/  IMAD.MOV.U32 R16, RZ, RZ, R58 ;  /* 0x000000ffff107224 */ /* 0x000fe200078e003a */
[C---:B------:R-:W-:Y:S01]  /*66c0*/  LOP3.LUT R58, R2.reuse, 0x2c, R223, 0xfe, !PT ;  /* 0x0000002c023a7812 */ /* 0x040fe200078efedf */
[----:B------:R-:W-:Y:S01]  /*66d0*/  IMAD.MOV.U32 R17, RZ, RZ, R94 ;  /* 0x000000ffff117224 */ /* 0x000fe200078e005e */
[----:B------:R-:W-:Y:S01]  /*66e0*/  STS.128 [R4+0x580], R52 ;  /* 0x0005803404007388 */ /* 0x000fe20000000c00 */
[----:B--2---:R-:W-:Y:S01]  /*66f0*/  IMAD.MOV.U32 R8, RZ, RZ, R57 ;  /* 0x000000ffff087224 */ /* 0x004fe200078e0039 */
[C---:B------:R-:W-:Y:S01]  /*6700*/  LOP3.LUT R105, R2.reuse, 0x90, R223, 0xfe, !PT ;  /* 0x0000009002697812 */ /* 0x040fe200078efedf */
[----:B------:R-:W-:Y:S01]  /*6710*/  IMAD.MOV.U32 R9, RZ, RZ, R93 ;  /* 0x000000ffff097224 */ /* 0x000fe200078e005d */
[C---:B------:R-:W-:Y:S01]  /*6720*/  LOP3.LUT R104, R2.reuse, 0x94, R223, 0xfe, !PT ;  /* 0x0000009402687812 */ /* 0x040fe200078efedf */
[----:B------:R-:W-:Y:S01]  /*6730*/  IMAD.MOV.U32 R10, RZ, RZ, R97 ;  /* 0x000000ffff0a7224 */ /* 0x000fe200078e0061 */
[C---:B------:R-:W-:Y:S01]  /*6740*/  LOP3.LUT R97, R2.reuse, 0x3c, R223, 0xfe, !PT ;  /* 0x0000003c02617812 */ /* 0x040fe200078efedf */
[----:B------:R-:W-:Y:S01]  /*6750*/  IMAD.MOV.U32 R11, RZ, RZ, R81 ;  /* 0x000000ffff0b7224 */ /* 0x000fe200078e0051 */
[C---:B------:R-:W-:Y:S01]  /*6760*/  LOP3.LUT R103, R2.reuse, 0x98, R223, 0xfe, !PT ;  /* 0x0000009802677812 */ /* 0x040fe200078efedf */
[----:B---3--:R-:W-:Y:S01]  /*6770*/  IMAD.MOV.U32 R15, RZ, RZ, R137 ;  /* 0x000000ffff0f7224 */ /* 0x008fe200078e0089 */
[C---:B------:R-:W-:Y:S01]  /*6780*/  LOP3.LUT R102, R2.reuse, 0x9c, R223, 0xfe, !PT ;  /* 0x0000009c02667812 */ /* 0x040fe200078efedf */
[----:B------:R-:W-:Y:S01]  /*6790*/  IMAD.MOV.U32 R18, RZ, RZ, R98 ;  /* 0x000000ffff127224 */ /* 0x000fe200078e0062 */
[----:B------:R1:W-:Y:S01]  /*67a0*/  STS.128 [R4+0x600], R8 ;  /* 0x0006000804007388 */ /* 0x0003e20000000c00 */
[----:B------:R-:W-:Y:S01]  /*67b0*/  IMAD.MOV.U32 R80, RZ, RZ, R59 ;  /* 0x000000ffff507224 */ /* 0x000fe200078e003b */
[C---:B------:R-:W-:Y:S01]  /*67c0*/  LOP3.LUT R101, R2.reuse, 0xa0, R223, 0xfe, !PT ;  /* 0x000000a002657812 */ /* 0x040fe200078efedf */
[----:B------:R-:W-:Y:S01]  /*67d0*/  IMAD.MOV.U32 R81, RZ, RZ, R95 ;  /* 0x000000ffff517224 */ /* 0x000fe200078e005f */
[----:B------:R-:W-:Y:S01]  /*67e0*/  STS.128 [R4+0x280], R16 ;  /* 0x0002801004007388 */ /* 0x000fe20000000c00 */
[----:B------:R-:W-:Y:S01]  /*67f0*/  IMAD.MOV.U32 R82, RZ, RZ, R99 ;  /* 0x000000ffff527224 */ /* 0x000fe200078e0063 */
[C-C-:B------:R-:W-:Y:S01]  /*6800*/  LOP3.LUT R95, R2.reuse, 0x38, R223.reuse, 0xfe, !PT ;  /* 0x00000038025f7812 */ /* 0x140fe200078efedf */
[----:B------:R-:W-:Y:S01]  /*6810*/  IMAD.MOV.U32 R20, RZ, RZ, R116 ;  /* 0x000000ffff147224 */ /* 0x000fe200078e0074 */
[C-C-:B------:R-:W-:Y:S01]  /*6820*/  LOP3.LUT R116, R2.reuse, 0x64, R223.reuse, 0xfe, !PT ;  /* 0x0000006402747812 */ /* 0x140fe200078efedf */
[----:B------:R-:W-:Y:S01]  /*6830*/  IMAD.MOV.U32 R21, RZ, RZ, R112 ;  /* 0x000000ffff157224 */ /* 0x000fe200078e0070 */
[----:B------:R2:W-:Y:S01]  /*6840*/  STS.128 [R4+0x680], R80 ;  /* 0x0006805004007388 */ /* 0x0005e20000000c00 */
[----:B------:R-:W-:Y:S01]  /*6850*/  IMAD.MOV.U32 R22, RZ, RZ, R144 ;  /* 0x000000ffff167224 */ /* 0x000fe200078e0090 */
[C---:B------:R-:W-:Y:S01]  /*6860*/  LOP3.LUT R112, R2.reuse, 0x74, R223, 0xfe, !PT ;  /* 0x0000007402707812 */ /* 0x040fe200078efedf */
[----:B------:R-:W-:Y:S01]  /*6870*/  IMAD.MOV.U32 R12, RZ, RZ, R117 ;  /* 0x000000ffff0c7224 */ /* 0x000fe200078e0075 */
[C---:B------:R-:W-:Y:S01]  /*6880*/  LOP3.LUT R117, R2.reuse, 0x60, R223, 0xfe, !PT ;  /* 0x0000006002757812 */ /* 0x040fe200078efedf */
[----:B------:R-:W-:Y:S01]  /*6890*/  IMAD.MOV.U32 R13, RZ, RZ, R113 ;  /* 0x000000ffff0d7224 */ /* 0x000fe200078e0071 */
[----:B------:R-:W-:Y:S01]  /*68a0*/  STS.128 [R4+0x300], R20 ;  /* 0x0003001404007388 */ /* 0x000fe20000000c00 */
[----:B-1----:R-:W-:Y:S01]  /*68b0*/  IMAD.MOV.U32 R11, RZ, RZ, R138 ;  /* 0x000000ffff0b7224 */ /* 0x002fe200078e008a */
[C---:B------:R-:W-:Y:S01]  /*68c0*/  LOP3.LUT R113, R2.reuse, 0x70, R223, 0xfe, !PT ;  /* 0x0000007002717812 */ /* 0x040fe200078efedf */
[----:B------:R-:W-:Y:S01]  /*68d0*/  IMAD.MOV.U32 R14, RZ, RZ, R145 ;  /* 0x000000ffff0e7224 */ /* 0x000fe200078e0091 */
[C-C-:B------:R-:W-:Y:S01]  /*68e0*/  LOP3.LUT R100, R2.reuse, 0xa4, R223.reuse, 0xfe, !PT ;  /* 0x000000a402647812 */ /* 0x140fe200078efedf */
[----:B------:R-:W-:Y:S01]  /*68f0*/  IMAD.MOV.U32 R8, RZ, RZ, R118 ;  /* 0x000000ffff087224 */ /* 0x000fe200078e0076 */
[C-C-:B------:R-:W-:Y:S01]  /*6900*/  LOP3.LUT R118, R2.reuse, 0x5c, R223.reuse, 0xfe, !PT ;  /* 0x0000005c02767812 */ /* 0x140fe200078efedf */
[----:B------:R-:W-:Y:S01]  /*6910*/  IMAD.MOV.U32 R9, RZ, RZ, R114 ;  /* 0x000000ffff097224 */ /* 0x000fe200078e0072 */
[----:B------:R-:W-:Y:S01]  /*6920*/  STS.128 [R4+0x700], R12 ;  /* 0x0007000c04007388 */ /* 0x000fe20000000c00 */
[----:B------:R-:W-:Y:S01]  /*6930*/  IMAD.MOV.U32 R10, RZ, RZ, R146 ;  /* 0x000000ffff0a7224 */ /* 0x000fe200078e0092 */
[C---:B------:R-:W-:Y:S01]  /*6940*/  LOP3.LUT R114, R2.reuse, 0x6c, R223, 0xfe, !PT ;  /* 0x0000006c02727812 */ /* 0x040fe200078efedf */
[----:B------:R-:W-:Y:S01]  /*6950*/  IMAD.MOV.U32 R136, RZ, RZ, R119 ;  /* 0x000000ffff887224 */ /* 0x000fe200078e0077 */
[C---:B------:R-:W-:Y:S01]  /*6960*/  LOP3.LUT R119, R2.reuse, 0x58, R223, 0xfe, !PT ;  /* 0x0000005802777812 */ /* 0x040fe200078efedf */
[----:B------:R-:W-:Y:S01]  /*6970*/  IMAD.MOV.U32 R137, RZ, RZ, R115 ;  /* 0x000000ffff897224 */ /* 0x000fe200078e0073 */
[----:B------:R-:W-:Y:S01]  /*6980*/  STS.128 [R4+0x380], R8 ;  /* 0x0003800804007388 */ /* 0x000fe20000000c00 */
[----:B------:R-:W-:Y:S01]  /*6990*/  IMAD.MOV.U32 R138, RZ, RZ, R147 ;  /* 0x000000ffff8a7224 */ /* 0x000fe200078e0093 */
[C-C-:B------:R-:W-:Y:S01]  /*69a0*/  LOP3.LUT R115, R2.reuse, 0x68, R223.reuse, 0xfe, !PT ;  /* 0x0000006802737812 */ /* 0x140fe200078efedf */
[----:B------:R-:W-:Y:S01]  /*69b0*/  IMAD.SHL.U32 R191, R191, 0x10, RZ ;  /* 0x00000010bfbf7824 */ /* 0x000fe200078e00ff */
[----:B------:R-:W-:Y:S01]  /*69c0*/  LOP3.LUT R99, R2, 0xa8, R223, 0xfe, !PT ;  /* 0x000000a802637812 */ /* 0x000fe200078efedf */
[----:B------:R-:W-:Y:S01]  /*69d0*/  IMAD R0, R0, c[0x0][0x194], RZ ;  /* 0x0000650000007a24 */ /* 0x000fe200078e02ff */
[----:B------:R-:W-:Y:S01]  /*69e0*/  STS.128 [R4+0x780], R136 ;  /* 0x0007808804007388 */ /* 0x000fe20000000c00 */
[----:B------:R-:W-:Y:S01]  /*69f0*/  IMAD R59, R3, c[0x0][0x198], RZ ;  /* 0x00006600033b7a24 */ /* 0x000fe200078e02ff */
[----:B------:R-:W-:Y:S01]  /*6a00*/  LOP3.LUT R191, R191, 0xc7f0, RZ, 0xc0, !PT ;  /* 0x0000c7f0bfbf7812 */ /* 0x000fe200078ec0ff */
[----:B------:R-:W-:Y:S01]  /*6a10*/  IMAD R31, R24, c[0x0][0x198], RZ ;  /* 0x00006600181f7a24 */ /* 0x000fe200078e02ff */
[----:B------:R-:W-:Y:S01]  /*6a20*/  LEA R68, P2, R0, c[0x0][0x170], 0x2 ;  /* 0x00005c0000447a11 */ /* 0x000fe200078410ff */
[----:B------:R-:W-:Y:S01]  /*6a30*/  IMAD R33, R30, c[0x0][0x198], RZ ;  /* 0x000066001e217a24 */ /* 0x000fe200078e02ff */
[----:B------:R-:W-:Y:S01]  /*6a40*/  LOP3.LUT R78, R191, 0x20, R78, 0x78, !PT ;  /* 0x00000020bf4e7812 */ /* 0x000fe200078e784e */
[----:B------:R-:W-:Y:S01]  /*6a50*/  BAR.SYNC.DEFER_BLOCKING 0x0 ;  /* 0x0000000000007b1d */ /* 0x000fe20000010000 */
[----:B------:R-:W-:Y:S01]  /*6a60*/  LEA.HI.X.SX32 R0, R0, c[0x0][0x174], 0x2, P2 ;  /* 0x00005d0000007a11 */ /* 0x000fe200010f16ff */
[----:B------:R-:W-:Y:S01]  /*6a70*/  IMAD R45, R29, c[0x0][0x198], RZ ;  /* 0x000066001d2d7a24 */ /* 0x000fe200078e02ff */
[----:B------:R-:W-:Y:S01]  /*6a80*/  LOP3.LUT R66, R78, 0x40, RZ, 0x3c, !PT ;  /* 0x000000404e427812 */ /* 0x000fe200078e3cff */
[----:B------:R-:W-:Y:S01]  /*6a90*/  IMAD R47, R32, c[0x0][0x198], RZ ;  /* 0x00006600202f7a24 */ /* 0x000fe200078e02ff */
[C---:B------:R-:W-:Y:S01]  /*6aa0*/  LEA R36, P3, R59.reuse, R68, 0x2 ;  /* 0x000000443b247211 */ /* 0x040fe200078610ff */
[----:B------:R-:W-:Y:S01]  /*6ab0*/  IMAD R53, R42, c[0x0][0x198], RZ ;  /* 0x000066002a357a24 */ /* 0x000fe200078e02ff */
[----:B------:R-:W-:Y:S01]  /*6ac0*/  ISETP.LT.AND P2, PT, R24, c[0x0][0x17c], !P0 ;  /* 0x00005f0018007a0c */ /* 0x000fe20004741270 */
[----:B------:R-:W-:Y:S01]  /*6ad0*/  IMAD R61, R44, c[0x0][0x198], RZ ;  /* 0x000066002c3d7a24 */ /* 0x000fe200078e02ff */
[----:B------:R-:W-:-:S02]  /*6ae0*/  LEA.HI.X.SX32 R37, R59, R0, 0x2, P3 ;  /* 0x000000003b257211 */ /* 0x000fc400018f16ff */
[C---:B------:R-:W-:Y:S02]  /*6af0*/  LEA R38, P4, R31.reuse, R68, 0x2 ;  /* 0x000000441f267211 */ /* 0x040fe400078810ff */
[----:B------:R-:W-:Y:S02]  /*6b00*/  ISETP.LT.AND P3, PT, R30, c[0x0][0x17c], !P0 ;  /* 0x00005f001e007a0c */ /* 0x000fe40004761270 */
[----:B------:R-:W-:Y:S02]  /*6b10*/  LEA.HI.X.SX32 R39, R31, R0, 0x2, P4 ;  /* 0x000000001f277211 */ /* 0x000fe400020f16ff */
[-C--:B------:R-:W-:Y:S02]  /*6b20*/  LEA R40, P4, R33, R68.reuse, 0x2 ;  /* 0x0000004421287211 */ /* 0x080fe400078810ff */
[----:B------:R-:W-:Y:S02]  /*6b30*/  LEA R50, P5, R47, R68, 0x2 ;  /* 0x000000442f327211 */ /* 0x000fe400078a10ff */
[----:B------:R-:W-:-:S02]  /*6b40*/  LEA.HI.X.SX32 R41, R33, R0, 0x2, P4 ;  /* 0x0000000021297211 */ /* 0x000fc400020f16ff */
[----:B------:R-:W-:Y:S01]  /*6b50*/  LEA R48, P4, R45, R68, 0x2 ;  /* 0x000000442d307211 */ /* 0x000fe200078810ff */
[----:B------:R-:W1:Y:S01]  /*6b60*/  LDS.128 R12, [R78] ;  /* 0x000000004e0c7984 */ /* 0x000e620000000c00 */
[-C--:B------:R-:W-:Y:S02]  /*6b70*/  LEA.HI.X.SX32 R51, R47, R0.reuse, 0x2, P5 ;  /* 0x000000002f337211 */ /* 0x080fe400028f16ff */
[----:B------:R-:W-:Y:S01]  /*6b80*/  LEA.HI.X.SX32 R49, R45, R0, 0x2, P4 ;  /* 0x000000002d317211 */ /* 0x000fe200020f16ff */
[----:B------:R-:W3:Y:S01]  /*6b90*/  LDS.128 R8, [R66] ;  /* 0x0000000042087984 */ /* 0x000ee20000000c00 */
[----:B------:R-:W-:Y:S01]  /*6ba0*/  IMAD R45, R43, c[0x0][0x198], RZ ;  /* 0x000066002b2d7a24 */ /* 0x000fe200078e02ff */
[----:B------:R-:W-:Y:S02]  /*6bb0*/  ISETP.LT.AND P5, PT, R44, c[0x0][0x17c], !P0 ;  /* 0x00005f002c007a0c */ /* 0x000fe400047a1270 */
[----:B------:R-:W4:Y:S01]  /*6bc0*/  LDS.128 R4, [R78+0x800] ;  /* 0x000800004e047984 */ /* 0x000f220000000c00 */
[----:B------:R-:W-:-:S02]  /*6bd0*/  LOP3.LUT R98, R2, 0xac, R223, 0xfe, !PT ;  /* 0x000000ac02627812 */ /* 0x000fc400078efedf */
[C---:B------:R-:W-:Y:S01]  /*6be0*/  LEA R56, P4, R45.reuse, R68, 0x2 ;  /* 0x000000442d387211 */ /* 0x040fe200078810ff */
[----:B------:R-:W5:Y:S01]  /*6bf0*/  LDS.128 R20, [R66+0x800] ;  /* 0x0008000042147984 */ /* 0x000f620000000c00 */
[C-C-:B------:R-:W-:Y:S02]  /*6c00*/  LOP3.LUT R96, R2.reuse, 0xb0, R223.reuse, 0xfe, !PT ;  /* 0x000000b002607812 */ /* 0x140fe400078efedf */
[----:B------:R-:W-:Y:S01]  /*6c10*/  LEA.HI.X.SX32 R57, R45, R0, 0x2, P4 ;  /* 0x000000002d397211 */ /* 0x000fe200020f16ff */
[----:B------:R-:W4:Y:S01]  /*6c20*/  LDS.128 R16, [R78+0x1000] ;  /* 0x001000004e107984 */ /* 0x000f220000000c00 */
[C---:B------:R-:W-:Y:S02]  /*6c30*/  LEA R64, P4, R53.reuse, R68, 0x2 ;  /* 0x0000004435407211 */ /* 0x040fe400078810ff */
[----:B------:R-:W-:Y:S01]  /*6c40*/  LOP3.LUT R94, R2, 0xb4, R223, 0xfe, !PT ;  /* 0x000000b4025e7812 */ /* 0x000fe200078efedf */
[----:B------:R-:W4:Y:S01]  /*6c50*/  LDS.128 R24, [R66+0x1000] ;  /* 0x0010000042187984 */ /* 0x000f220000000c00 */
[----:B------:R-:W-:-:S02]  /*6c60*/  LEA.HI.X.SX32 R65, R53, R0, 0x2, P4 ;  /* 0x0000000035417211 */ /* 0x000fc400020f16ff */
[----:B------:R-:W-:Y:S01]  /*6c70*/  ISETP.LT.AND P4, PT, R63, c[0x0][0x17c], !P0 ;  /* 0x00005f003f007a0c */ /* 0x000fe20004781270 */
[----:B------:R-:W-:Y:S01]  /*6c80*/  LDS.128 R44, [R78+0x2800] ;  /* 0x002800004e2c7984 */ /* 0x000fe20000000c00 */
[C-C-:B------:R-:W-:Y:S02]  /*6c90*/  LOP3.LUT R85, R2.reuse, 0xb8, R223.reuse, 0xfe, !PT ;  /* 0x000000b802557812 */ /* 0x140fe400078efedf */
[C-C-:B------:R-:W-:Y:S01]  /*6ca0*/  LOP3.LUT R84, R2.reuse, 0xbc, R223.reuse, 0xfe, !PT ;  /* 0x000000bc02547812 */ /* 0x140fe200078efedf */
[----:B------:R-:W-:Y:S01]  /*6cb0*/  LDS.128 R52, [R66+0x2800] ;  /* 0x0028000042347984 */ /* 0x000fe20000000c00 */
[C-C-:B--2---:R-:W-:Y:S02]  /*6cc0*/  LOP3.LUT R83, R2.reuse, 0xc0, R223.reuse, 0xfe, !PT ;  /* 0x000000c002537812 */ /* 0x144fe400078efedf */
[C-C-:B------:R-:W-:Y:S02]  /*6cd0*/  LOP3.LUT R82, R2.reuse, 0xc4, R223.reuse, 0xfe, !PT ;  /* 0x000000c402527812 */ /* 0x140fe400078efedf */
[----:B------:R-:W-:-:S02]  /*6ce0*/  LOP3.LUT R81, R2, 0xc8, R223, 0xfe, !PT ;  /* 0x000000c802517812 */ /* 0x000fc400078efedf */
[C-C-:B------:R-:W-:Y:S02]  /*6cf0*/  LOP3.LUT R80, R2.reuse, 0xcc, R223.reuse, 0xfe, !PT ;  /* 0x000000cc02507812 */ /* 0x140fe400078efedf */
[C-C-:B------:R-:W-:Y:S02]  /*6d00*/  LOP3.LUT R79, R2.reuse, 0xd0, R223.reuse, 0xfe, !PT ;  /* 0x000000d0024f7812 */ /* 0x140fe400078efedf */
[C-C-:B------:R-:W-:Y:S01]  /*6d10*/  LOP3.LUT R77, R2.reuse, 0xd4, R223.reuse, 0xfe, !PT ;  /* 0x000000d4024d7812 */ /* 0x140fe200078efedf */
[----:B-1----:R-:W-:Y:S01]  /*6d20*/  @P1 STG.E [R36.64], R12 ;  /* 0x0000000c24001986 */ /* 0x002fe2000c10190e */
[----:B------:R-:W-:Y:S02]  /*6d30*/  ISETP.LT.AND P1, PT, R29, c[0x0][0x17c], !P0 ;  /* 0x00005f001d007a0c */ /* 0x000fe40004721270 */
[C-C-:B------:R-:W-:Y:S01]  /*6d40*/  LOP3.LUT R76, R2.reuse, 0xd8, R223.reuse, 0xfe, !PT ;  /* 0x000000d8024c7812 */ /* 0x140fe200078efedf */
[----:B------:R-:W1:Y:S01]  /*6d50*/  LDS.128 R28, [R78+0x1800] ;  /* 0x001800004e1c7984 */ /* 0x000e620000000c00 */
[----:B------:R-:W-:-:S02]  /*6d60*/  LOP3.LUT R75, R2, 0xdc, R223, 0xfe, !PT ;  /* 0x000000dc024b7812 */ /* 0x000fc400078efedf */
[--C-:B------:R-:W-:Y:S01]  /*6d70*/  LOP3.LUT R74, R2, 0xe0, R223.reuse, 0xfe, !PT ;  /* 0x000000e0024a7812 */ /* 0x100fe200078efedf */
[----:B---3--:R-:W-:Y:S01]  /*6d80*/  @P2 STG.E [R38.64], R8 ;  /* 0x0000000826002986 */ /* 0x008fe2000c10190e */
[----:B------:R-:W-:Y:S02]  /*6d90*/  ISETP.LT.AND P2, PT, R32, c[0x0][0x17c], !P0 ;  /* 0x00005f0020007a0c */ /* 0x000fe40004741270 */
[C-C-:B------:R-:W-:Y:S01]  /*6da0*/  LOP3.LUT R73, R2.reuse, 0xe4, R223.reuse, 0xfe, !PT ;  /* 0x000000e402497812 */ /* 0x140fe200078efedf */
[----:B------:R-:W2:Y:S01]  /*6db0*/  LDS.128 R32, [R66+0x1800] ;  /* 0x0018000042207984 */ /* 0x000ea20000000c00 */
[C-C-:B------:R-:W-:Y:S02]  /*6dc0*/  LOP3.LUT R72, R2.reuse, 0xe8, R223.reuse, 0xfe, !PT ;  /* 0x000000e802487812 */ /* 0x140fe400078efedf */
[C-C-:B------:R-:W-:Y:S01]  /*6dd0*/  LOP3.LUT R71, R2.reuse, 0xec, R223.reuse, 0xfe, !PT ;  /* 0x000000ec02477812 */ /* 0x140fe200078efedf */
[----:B------:R-:W3:Y:S01]  /*6de0*/  LDS.128 R36, [R78+0x2000] ;  /* 0x002000004e247984 */ /* 0x000ee20000000c00 */
[----:B------:R-:W-:-:S02]  /*6df0*/  LOP3.LUT R69, R2, 0xf0, R223, 0xfe, !PT ;  /* 0x000000f002457812 */ /* 0x000fc400078efedf */
[C-C-:B------:R-:W-:Y:S01]  /*6e00*/  LOP3.LUT R70, R2.reuse, 0xf4, R223.reuse, 0xfe, !PT ;  /* 0x000000f402467812 */ /* 0x140fe200078efedf */
[----:B----4-:R4:W-:Y:S01]  /*6e10*/  @P3 STG.E [R40.64], R4 ;  /* 0x0000000428003986 */ /* 0x0109e2000c10190e */
[----:B------:R-:W-:Y:S02]  /*6e20*/  ISETP.LT.AND P3, PT, R43, c[0x0][0x17c], !P0 ;  /* 0x00005f002b007a0c */ /* 0x000fe40004761270 */
[--C-:B------:R-:W-:Y:S01]  /*6e30*/  LOP3.LUT R3, R2, 0xf8, R223.reuse, 0xfe, !PT ;  /* 0x000000f802037812 */ /* 0x100fe200078efedf */
[----:B-----5:R-:W-:Y:S01]  /*6e40*/  @P1 STG.E [R48.64], R20 ;  /* 0x0000001430001986 */ /* 0x020fe2000c10190e */
[----:B------:R-:W-:Y:S02]  /*6e50*/  ISETP.LT.AND P1, PT, R42, c[0x0][0x17c], !P0 ;  /* 0x00005f002a007a0c */ /* 0x000fe40004721270 */
[----:B------:R-:W-:Y:S01]  /*6e60*/  LOP3.LUT R2, R2, 0xfc, R223, 0xfe, !PT ;  /* 0x000000fc02027812 */ /* 0x000fe200078efedf */
[----:B------:R-:W5:Y:S01]  /*6e70*/  LDS.128 R40, [R66+0x2000] ;  /* 0x0020000042287984 */ /* 0x000f620000000c00 */
[----:B----4-:R-:W-:-:S03]  /*6e80*/  IMAD.MOV.U32 R4, RZ, RZ, c[0x0][0x198] ;  /* 0x00006600ff047624 */ /* 0x010fc600078e00ff */
[----:B------:R-:W-:Y:S01]  /*6e90*/  @P2 STG.E [R50.64], R16 ;  /* 0x0000001032002986 */ /* 0x000fe2000c10190e */
[C---:B------:R-:W-:Y:S01]  /*6ea0*/  LEA R86, P2, R61.reuse, R68, 0x2 ;  /* 0x000000443d567211 */ /* 0x040fe200078410ff */
[C---:B------:R-:W-:Y:S02]  /*6eb0*/  IMAD R63, R4.reuse, 0x20, R59 ;  /* 0x00000020043f7824 */ /* 0x040fe400078e023b */
[----:B------:R-:W-:Y:S01]  /*6ec0*/  @P3 STG.E [R56.64], R24 ;  /* 0x0000001838003986 */ /* 0x000fe2000c10190e */
[----:B------:R-:W-:Y:S01]  /*6ed0*/  LEA.HI.X.SX32 R87, R61, R0, 0x2, P2 ;  /* 0x000000003d577211 */ /* 0x000fe200010f16ff */
[----:B------:R-:W-:Y:S02]  /*6ee0*/  IMAD R67, R4, 0x4, R63 ;  /* 0x0000000404437824 */ /* 0x000fe400078e023f */
[----:B------:R-:W4:Y:S01]  /*6ef0*/  LDS.128 R48, [R78+0x3000] ;  /* 0x003000004e307984 */ /* 0x000f220000000c00 */
[----:B------:R-:W-:Y:S01]  /*6f00*/  ISETP.LT.AND P2, PT, R58, c[0x0][0x17c], !P0 ;  /* 0x00005f003a007a0c */ /* 0x000fe20004741270 */
[----:B------:R-:W-:-:S02]  /*6f10*/  IMAD R93, R4, 0x4, R67 ;  /* 0x00000004045d7824 */ /* 0x000fc400078e0243 */
[----:B-1----:R-:W-:Y:S01]  /*6f20*/  @P1 STG.E [R64.64], R28 ;  /* 0x0000001c40001986 */ /* 0x002fe2000c10190e */
[C---:B------:R-:W-:Y:S02]  /*6f30*/  LEA R88, P1, R63.reuse, R68, 0x2 ;  /* 0x000000443f587211 */ /* 0x040fe400078210ff */
[----:B------:R-:W-:Y:S01]  /*6f40*/  ISETP.LT.AND P3, PT, R62, c[0x0][0x17c], !P0 ;  /* 0x00005f003e007a0c */ /* 0x000fe20004761270 */
[----:B------:R-:W1:Y:S01]  /*6f50*/  LDS.128 R56, [R66+0x3000] ;  /* 0x0030000042387984 */ /* 0x000e620000000c00 */
[----:B------:R-:W-:Y:S02]  /*6f60*/  LEA.HI.X.SX32 R89, R63, R0, 0x2, P1 ;  /* 0x000000003f597211 */ /* 0x000fe400008f16ff */
[----:B------:R-:W-:Y:S01]  /*6f70*/  ISETP.LT.AND P1, PT, R60, c[0x0][0x17c], !P0 ;  /* 0x00005f003c007a0c */ /* 0x000fe20004721270 */
[----:B--2---:R2:W-:Y:S01]  /*6f80*/  @P5 STG.E [R86.64], R32 ;  /* 0x0000002056005986 */ /* 0x0045e2000c10190e */
[----:B------:R-:W-:-:S03]  /*6f90*/  LEA R90, P5, R67, R68, 0x2 ;  /* 0x00000044435a7211 */ /* 0x000fc600078a10ff */
[----:B---3--:R3:W-:Y:S01]  /*6fa0*/  @P6 STG.E [R88.64], R36 ;  /* 0x0000002458006986 */ /* 0x0087e2000c10190e */
[----:B------:R-:W-:Y:S02]  /*6fb0*/  LEA.HI.X.SX32 R91, R67, R0, 0x2, P5 ;  /* 0x00000000435b7211 */ /* 0x000fe400028f16ff */
[C---:B------:R-:W-:Y:S01]  /*6fc0*/  LEA R92, P6, R93.reuse, R68, 0x2 ;  /* 0x000000445d5c7211 */ /* 0x040fe200078c10ff */
[----:B------:R-:W1:Y:S01]  /*6fd0*/  LDS.128 R60, [R78+0x3800] ;  /* 0x003800004e3c7984 */ /* 0x000e620000000c00 */
[----:B------:R-:W-:Y:S01]  /*6fe0*/  ISETP.LT.AND P5, PT, R126, c[0x0][0x17c], !P0 ;  /* 0x00005f007e007a0c */ /* 0x000fe200047a1270 */
[C---:B--2---:R-:W-:Y:S01]  /*6ff0*/  IMAD R87, R4.reuse, 0x4, R93 ;  /* 0x0000000404577824 */ /* 0x044fe200078e025d */
[----:B------:R-:W-:Y:S01]  /*7000*/  LEA.HI.X.SX32 R93, R93, R0, 0x2, P6 ;  /* 0x000000005d5d7211 */ /* 0x000fe200030f16ff */
[----:B------:R-:W2:Y:S03]  /*7010*/  LDS.128 R64, [R66+0x3800] ;  /* 0x0038000042407984 */ /* 0x000ea60000000c00 */
[----:B------:R-:W-:Y:S01]  /*7020*/  LEA R86, P6, R87, R68, 0x2 ;  /* 0x0000004457567211 */ /* 0x000fe200078c10ff */
[----:B-----5:R5:W-:Y:S01]  /*7030*/  @P4 STG.E [R90.64], R40 ;  /* 0x000000285a004986 */ /* 0x020be2000c10190e */
[----:B------:R-:W-:Y:S01]  /*7040*/  ISETP.LT.AND P4, PT, R95, c[0x0][0x17c], !P0 ;  /* 0x00005f005f007a0c */ /* 0x000fe20004781270 */
[C---:B------:R-:W-:Y:S01]  /*7050*/  IMAD R95, R4.reuse, 0x4, R87 ;  /* 0x00000004045f7824 */ /* 0x040fe200078e0257 */
[----:B------:R-:W-:Y:S01]  /*7060*/  LEA.HI.X.SX32 R87, R87, R0, 0x2, P6 ;  /* 0x0000000057577211 */ /* 0x000fe200030f16ff */
[----:B------:R4:W-:Y:S01]  /*7070*/  @P3 STG.E [R92.64], R44 ;  /* 0x0000002c5c003986 */ /* 0x0009e2000c10190e */
[----:B------:R-:W-:Y:S01]  /*7080*/  ISETP.LT.AND P3, PT, R97, c[0x0][0x17c], !P0 ;  /* 0x00005f0061007a0c */ /* 0x000fe20004761270 */
[----:B------:R-:W-:Y:S01]  /*7090*/  IMAD R97, R4, 0x4, R95 ;  /* 0x0000000404617824 */ /* 0x000fe200078e025f */
[----:B---3--:R-:W-:Y:S01]  /*70a0*/  LEA R88, P6, R95, R68, 0x2 ;  /* 0x000000445f587211 */ /* 0x008fe200078c10ff */
[----:B------:R3:W-:Y:S01]  /*70b0*/  @P2 STG.E [R86.64], R52 ;  /* 0x0000003456002986 */ /* 0x0007e2000c10190e */
[----:B------:R-:W-:-:S02]  /*70c0*/  ISETP.LT.AND P2, PT, R125, c[0x0][0x17c], !P0 ;  /* 0x00005f007d007a0c */ /* 0x000fc40004741270 */
[----:B------:R-:W-:Y:S01]  /*70d0*/  LEA.HI.X.SX32 R89, R95, R0, 0x2, P6 ;  /* 0x000000005f597211 */ /* 0x000fe200030f16ff */
[----:B------:R-:W-:Y:S01]  /*70e0*/  IMAD R95, R4, 0x4, R97 ;  /* 0x00000004045f7824 */ /* 0x000fe200078e0261 */
[----:B-----5:R-:W-:-:S03]  /*70f0*/  LEA R90, P6, R97, R68, 0x2 ;  /* 0x00000044615a7211 */ /* 0x020fc600078c10ff */
[----:B----4-:R4:W-:Y:S01]  /*7100*/  @P1 STG.E [R88.64], R48 ;  /* 0x0000003058001986 */ /* 0x0109e2000c10190e */
[----:B------:R-:W-:Y:S01]  /*7110*/  LEA.HI.X.SX32 R91, R97, R0, 0x2, P6 ;  /* 0x00000000615b7211 */ /* 0x000fe200030f16ff */
[----:B------:R-:W-:Y:S01]  /*7120*/  IMAD R97, R4, 0x4, R95 ;  /* 0x0000000404617824 */ /* 0x000fe200078e025f */
[C---:B------:R-:W-:Y:S02]  /*7130*/  LEA R92, P6, R95.reuse, R68, 0x2 ;  /* 0x000000445f5c7211 */ /* 0x040fe400078c10ff */
[----:B------:R-:W-:Y:S01]  /*7140*/  ISETP.LT.AND P1, PT, R124, c[0x0][0x17c], !P0 ;  /* 0x00005f007c007a0c */ /* 0x000fe20004721270 */
[----:B-1----:R1:W-:Y:S01]  /*7150*/  @P5 STG.E [R90.64], R56 ;  /* 0x000000385a005986 */ /* 0x0023e2000c10190e */
[----:B------:R-:W-:Y:S01]  /*7160*/  LEA.HI.X.SX32 R93, R95, R0, 0x2, P6 ;  /* 0x000000005f5d7211 */ /* 0x000fe200030f16ff */
[----:B------:R-:W-:Y:S01]  /*7170*/  IMAD R95, R4, 0x4, R97 ;  /* 0x00000004045f7824 */ /* 0x000fe200078e0261 */
[----:B---3--:R-:W-:Y:S02]  /*7180*/  LEA R86, P6, R97, R68, 0x2 ;  /* 0x0000004461567211 */ /* 0x008fe400078c10ff */
[----:B------:R-:W-:-:S02]  /*7190*/  ISETP.LT.AND P5, PT, R123, c[0x0][0x17c], !P0 ;  /* 0x00005f007b007a0c */ /* 0x000fc400047a1270 */
[----:B------:R-:W-:Y:S01]  /*71a0*/  LEA.HI.X.SX32 R87, R97, R0, 0x2, P6 ;  /* 0x0000000061577211 */ /* 0x000fe200030f16ff */
[----:B------:R-:W-:Y:S01]  /*71b0*/  IMAD R97, R4, 0x4, R95 ;  /* 0x0000000404617824 */ /* 0x000fe200078e025f */
[C---:B----4-:R-:W-:Y:S01]  /*71c0*/  LEA R88, P6, R95.reuse, R68, 0x2 ;  /* 0x000000445f587211 */ /* 0x050fe200078c10ff */
[----:B------:R3:W-:Y:S01]  /*71d0*/  @P4 STG.E [R92.64], R60 ;  /* 0x0000003c5c004986 */ /* 0x0007e2000c10190e */
[----:B------:R-:W-:Y:S02]  /*71e0*/  ISETP.LT.AND P4, PT, R122, c[0x0][0x17c], !P0 ;  /* 0x00005f007a007a0c */ /* 0x000fe40004781270 */
[----:B------:R-:W-:Y:S01]  /*71f0*/  LEA.HI.X.SX32 R89, R95, R0, 0x2, P6 ;  /* 0x000000005f597211 */ /* 0x000fe200030f16ff */
[----:B------:R-:W-:Y:S01]  /*7200*/  IMAD R95, R4, 0x4, R97 ;  /* 0x00000004045f7824 */ /* 0x000fe200078e0261 */
[----:B-1----:R-:W-:Y:S01]  /*7210*/  LEA R90, P6, R97, R68, 0x2 ;  /* 0x00000044615a7211 */ /* 0x002fe200078c10ff */
[----:B--2---:R1:W-:Y:S01]  /*7220*/  @P3 STG.E [R86.64], R64 ;  /* 0x0000004056003986 */ /* 0x0043e2000c10190e */
[----:B------:R-:W-:-:S02]  /*7230*/  ISETP.LT.AND P3, PT, R121, c[0x0][0x17c], !P0 ;  /* 0x00005f0079007a0c */ /* 0x000fc40004761270 */
[----:B------:R-:W-:Y:S01]  /*7240*/  LEA.HI.X.SX32 R91, R97, R0, 0x2, P6 ;  /* 0x00000000615b7211 */ /* 0x000fe200030f16ff */
[----:B------:R-:W-:Y:S01]  /*7250*/  IMAD R97, R4, 0x4, R95 ;  /* 0x0000000404617824 */ /* 0x000fe200078e025f */
[----:B------:R2:W-:Y:S01]  /*7260*/  @P2 STG.E [R88.64], R13 ;  /* 0x0000000d58002986 */ /* 0x0005e2000c10190e */
[C---:B---3--:R-:W-:Y:S02]  /*7270*/  LEA R92, P6, R95.reuse, R68, 0x2 ;  /* 0x000000445f5c7211 */ /* 0x048fe400078c10ff */
[----:B------:R-:W-:Y:S01]  /*7280*/  ISETP.LT.AND P2, PT, R120, c[0x0][0x17c], !P0 ;  /* 0x00005f0078007a0c */ /* 0x000fe20004741270 */
[----:B------:R3:W-:Y:S01]  /*7290*/  @P1 STG.E [R90.64], R9 ;  /* 0x000000095a001986 */ /* 0x0007e2000c10190e */
[----:B------:R-:W-:Y:S01]  /*72a0*/  LEA.HI.X.SX32 R93, R95, R0, 0x2, P6 ;  /* 0x000000005f5d7211 */ /* 0x000fe200030f16ff */
[C---:B------:R-:W-:Y:S01]  /*72b0*/  IMAD R95, R4.reuse, 0x4, R97 ;  /* 0x00000004045f7824 */ /* 0x040fe200078e0261 */
[----:B-1----:R-:W-:Y:S02]  /*72c0*/  LEA R86, P6, R97, R68, 0x2 ;  /* 0x0000004461567211 */ /* 0x002fe400078c10ff */
[----:B------:R-:W-:Y:S01]  /*72d0*/  ISETP.LT.AND P1, PT, R119, c[0x0][0x17c], !P0 ;  /* 0x00005f0077007a0c */ /* 0x000fe20004721270 */
[----:B------:R1:W-:Y:S01]  /*72e0*/  @P5 STG.E [R92.64], R5 ;  /* 0x000000055c005986 */ /* 0x0003e2000c10190e */
[----:B------:R-:W-:Y:S01]  /*72f0*/  LEA.HI.X.SX32 R87, R97, R0, 0x2, P6 ;  /* 0x0000000061577211 */ /* 0x000fe200030f16ff */
[----:B--2---:R-:W-:Y:S01]  /*7300*/  IMAD R89, R4, 0x4, R95 ;  /* 0x0000000404597824 */ /* 0x004fe200078e025f */
[----:B------:R-:W-:-:S02]  /*7310*/  LEA R12, P6, R95, R68, 0x2 ;  /* 0x000000445f0c7211 */ /* 0x000fc400078c10ff */
[----:B------:R-:W-:Y:S01]  /*7320*/  ISETP.LT.AND P5, PT, R118, c[0x0][0x17c], !P0 ;  /* 0x00005f0076007a0c */ /* 0x000fe200047a1270 */
[C---:B---3--:R-:W-:Y:S01]  /*7330*/  IMAD R91, R4.reuse, 0x4, R89 ;  /* 0x00000004045b7824 */ /* 0x048fe200078e0259 */
[----:B------:R-:W-:Y:S01]  /*7340*/  LEA.HI.X.SX32 R13, R95, R0, 0x2, P6 ;  /* 0x000000005f0d7211 */ /* 0x000fe200030f16ff */
[----:B------:R2:W-:Y:S01]  /*7350*/  @P4 STG.E [R86.64], R21 ;  /* 0x0000001556004986 */ /* 0x0005e2000c10190e */
[----:B------:R-:W-:Y:S02]  /*7360*/  LEA R8, P6, R89, R68, 0x2 ;  /* 0x0000004459087211 */ /* 0x000fe400078c10ff */
[----:B------:R-:W-:Y:S01]  /*7370*/  ISETP.LT.AND P4, PT, R117, c[0x0][0x17c], !P0 ;  /* 0x00005f0075007a0c */ /* 0x000fe20004781270 */
[----:B-1----:R-:W-:Y:S01]  /*7380*/  IMAD R5, R4, 0x4, R91 ;  /* 0x0000000404057824 */ /* 0x002fe200078e025b */
[----:B------:R-:W-:Y:S01]  /*7390*/  LEA.HI.X.SX32 R9, R89, R0, 0x2, P6 ;  /* 0x0000000059097211 */ /* 0x000fe200030f16ff */
[----:B------:R1:W-:Y:S01]  /*73a0*/  @P3 STG.E [R12.64], R17 ;  /* 0x000000110c003986 */ /* 0x0003e2000c10190e */
[----:B------:R-:W-:-:S02]  /*73b0*/  LEA R88, P6, R91, R68, 0x2 ;  /* 0x000000445b587211 */ /* 0x000fc400078c10ff */
[----:B------:R-:W-:Y:S01]  /*73c0*/  ISETP.LT.AND P3, PT, R116, c[0x0][0x17c], !P0 ;  /* 0x00005f0074007a0c */ /* 0x000fe20004761270 */
[----:B------:R3:W-:Y:S01]  /*73d0*/  @P2 STG.E [R8.64], R25 ;  /* 0x0000001908002986 */ /* 0x0007e2000c10190e */
[----:B------:R-:W-:Y:S01]  /*73e0*/  LEA.HI.X.SX32 R89, R91, R0, 0x2, P6 ;  /* 0x000000005b597211 */ /* 0x000fe200030f16ff */
[C---:B--2---:R-:W-:Y:S01]  /*73f0*/  IMAD R87, R4.reuse, 0x4, R5 ;  /* 0x0000000404577824 */ /* 0x044fe200078e0205 */
[----:B------:R-:W-:Y:S02]  /*7400*/  LEA R20, P6, R5, R68, 0x2 ;  /* 0x0000004405147211 */ /* 0x000fe400078c10ff */
[----:B------:R-:W-:Y:S01]  /*7410*/  ISETP.LT.AND P2, PT, R115, c[0x0][0x17c], !P0 ;  /* 0x00005f0073007a0c */ /* 0x000fe20004741270 */
[----:B------:R-:W-:Y:S01]  /*7420*/  @P1 STG.E [R88.64], R29 ;  /* 0x0000001d58001986 */ /* 0x000fe2000c10190e */
[----:B------:R-:W-:Y:S01]  /*7430*/  LEA.HI.X.SX32 R21, R5, R0, 0x2, P6 ;  /* 0x0000000005157211 */ /* 0x000fe200030f16ff */
[----:B------:R-:W-:Y:S01]  /*7440*/  IMAD R5, R4, 0x4, R87 ;  /* 0x0000000404057824 */ /* 0x000fe200078e0257 */
[----:B-1----:R-:W-:-:S02]  /*7450*/  LEA R12, P6, R87, R68, 0x2 ;  /* 0x00000044570c7211 */ /* 0x002fc400078c10ff */
[----:B------:R-:W-:Y:S01]  /*7460*/  ISETP.LT.AND P1, PT, R114, c[0x0][0x17c], !P0 ;  /* 0x00005f0072007a0c */ /* 0x000fe20004721270 */
[C---:B------:R-:W-:Y:S01]  /*7470*/  IMAD R17, R4.reuse, 0x4, R5 ;  /* 0x0000000404117824 */ /* 0x040fe200078e0205 */
[----:B------:R-:W-:Y:S01]  /*7480*/  LEA.HI.X.SX32 R13, R87, R0, 0x2, P6 ;  /* 0x00000000570d7211 */ /* 0x000fe200030f16ff */
[----:B------:R1:W-:Y:S01]  /*7490*/  @P5 STG.E [R20.64], R33 ;  /* 0x0000002114005986 */ /* 0x0003e2000c10190e */
[----:B---3--:R-:W-:Y:S02]  /*74a0*/  LEA R8, P6, R5, R68, 0x2 ;  /* 0x0000004405087211 */ /* 0x008fe400078c10ff */
[----:B------:R-:W-:Y:S01]  /*74b0*/  ISETP.LT.AND P5, PT, R113, c[0x0][0x17c], !P0 ;  /* 0x00005f0071007a0c */ /* 0x000fe200047a1270 */
[----:B------:R2:W-:Y:S01]  /*74c0*/  @P4 STG.E [R12.64], R37 ;  /* 0x000000250c004986 */ /* 0x0005e2000c10190e */
[----:B------:R-:W-:Y:S01]  /*74d0*/  LEA.HI.X.SX32 R9, R5, R0, 0x2, P6 ;  /* 0x0000000005097211 */ /* 0x000fe200030f16ff */
[----:B------:R-:W-:Y:S01]  /*74e0*/  IMAD R5, R4, 0x4, R17 ;  /* 0x0000000404057824 */ /* 0x000fe200078e0211 */
[----:B------:R-:W-:-:S02]  /*74f0*/  LEA R16, P6, R17, R68, 0x2 ;  /* 0x0000004411107211 */ /* 0x000fc400078c10ff */
[----:B------:R-:W-:Y:S01]  /*7500*/  ISETP.LT.AND P4, PT, R112, c[0x0][0x17c], !P0 ;  /* 0x00005f0070007a0c */ /* 0x000fe20004781270 */
[C---:B------:R-:W-:Y:S01]  /*7510*/  IMAD R25, R4.reuse, 0x4, R5 ;  /* 0x0000000404197824 */ /* 0x040fe200078e0205 */
[----:B------:R-:W-:Y:S01]  /*7520*/  LEA.HI.X.SX32 R17, R17, R0, 0x2, P6 ;  /* 0x0000000011117211 */ /* 0x000fe200030f16ff */
[----:B------:R3:W-:Y:S01]  /*7530*/  @P3 STG.E [R8.64], R41 ;  /* 0x0000002908003986 */ /* 0x0007e2000c10190e */
[----:B-1----:R-:W-:Y:S02]  /*7540*/  LEA R20, P6, R5, R68, 0x2 ;  /* 0x0000004405147211 */ /* 0x002fe400078c10ff */
[----:B------:R-:W-:Y:S01]  /*7550*/  ISETP.LT.AND P3, PT, R111, c[0x0][0x17c], !P0 ;  /* 0x00005f006f007a0c */ /* 0x000fe20004761270 */
[----:B------:R1:W-:Y:S01]  /*7560*/  @P2 STG.E [R16.64], R45 ;  /* 0x0000002d10002986 */ /* 0x0003e2000c10190e */
[----:B------:R-:W-:Y:S01]  /*7570*/  LEA.HI.X.SX32 R21, R5, R0, 0x2, P6 ;  /* 0x0000000005157211 */ /* 0x000fe200030f16ff */
[----:B------:R-:W-:Y:S01]  /*7580*/  IMAD R5, R4, 0x4, R25 ;  /* 0x0000000404057824 */ /* 0x000fe200078e0219 */
[----:B--2---:R-:W-:-:S02]  /*7590*/  LEA R12, P6, R25, R68, 0x2 ;  /* 0x00000044190c7211 */ /* 0x004fc400078c10ff */
[----:B------:R-:W-:Y:S01]  /*75a0*/  ISETP.LT.AND P2, PT, R110, c[0x0][0x17c], !P0 ;  /* 0x00005f006e007a0c */ /* 0x000fe20004741270 */
[----:B------:R2:W-:Y:S01]  /*75b0*/  @P1 STG.E [R20.64], R53 ;  /* 0x0000003514001986 */ /* 0x0005e2000c10190e */
[----:B------:R-:W-:Y:S01]  /*75c0*/  LEA.HI.X.SX32 R13, R25, R0, 0x2, P6 ;  /* 0x00000000190d7211 */ /* 0x000fe200030f16ff */
[C---:B------:R-:W-:Y:S01]  /*75d0*/  IMAD R25, R4.reuse, 0x4, R5 ;  /* 0x0000000404197824 */ /* 0x040fe200078e0205 */
[----:B---3--:R-:W-:Y:S02]  /*75e0*/  LEA R8, P6, R5, R68, 0x2 ;  /* 0x0000004405087211 */ /* 0x008fe400078c10ff */
[----:B------:R-:W-:Y:S01]  /*75f0*/  ISETP.LT.AND P1, PT, R109, c[0x0][0x17c], !P0 ;  /* 0x00005f006d007a0c */ /* 0x000fe20004721270 */
[----:B------:R3:W-:Y:S01]  /*7600*/  @P5 STG.E [R12.64], R49 ;  /* 0x000000310c005986 */ /* 0x0007e2000c10190e */
[----:B------:R-:W-:Y:S01]  /*7610*/  LEA.HI.X.SX32 R9, R5, R0, 0x2, P6 ;  /* 0x0000000005097211 */ /* 0x000fe200030f16ff */
[----:B------:R-:W-:Y:S01]  /*7620*/  IMAD R5, R4, 0x4, R25 ;  /* 0x0000000404057824 */ /* 0x000fe200078e0219 */
[----:B-1----:R-:W-:-:S02]  /*7630*/  LEA R16, P6, R25, R68, 0x2 ;  /* 0x0000004419107211 */ /* 0x002fc400078c10ff */
[----:B------:R-:W-:Y:S01]  /*7640*/  ISETP.LT.AND P5, PT, R108, c[0x0][0x17c], !P0 ;  /* 0x00005f006c007a0c */ /* 0x000fe200047a1270 */
[----:B------:R1:W-:Y:S01]  /*7650*/  @P4 STG.E [R8.64], R57 ;  /* 0x0000003908004986 */ /* 0x0003e2000c10190e */
[----:B------:R-:W-:Y:S01]  /*7660*/  LEA.HI.X.SX32 R17, R25, R0, 0x2, P6 ;  /* 0x0000000019117211 */ /* 0x000fe200030f16ff */
[C---:B------:R-:W-:Y:S01]  /*7670*/  IMAD R25, R4.reuse, 0x4, R5 ;  /* 0x0000000404197824 */ /* 0x040fe200078e0205 */
[----:B--2---:R-:W-:Y:S02]  /*7680*/  LEA R20, P6, R5, R68, 0x2 ;  /* 0x0000004405147211 */ /* 0x004fe400078c10ff */
[----:B------:R-:W-:Y:S01]  /*7690*/  ISETP.LT.AND P4, PT, R107, c[0x0][0x17c], !P0 ;  /* 0x00005f006b007a0c */ /* 0x000fe20004781270 */
[----:B------:R2:W-:Y:S01]  /*76a0*/  @P3 STG.E [R16.64], R61 ;  /* 0x0000003d10003986 */ /* 0x0005e2000c10190e */
[----:B------:R-:W-:Y:S01]  /*76b0*/  LEA.HI.X.SX32 R21, R5, R0, 0x2, P6 ;  /* 0x0000000005157211 */ /* 0x000fe200030f16ff */
[----:B------:R-:W-:Y:S01]  /*76c0*/  IMAD R5, R4, 0x4, R25 ;  /* 0x0000000404057824 */ /* 0x000fe200078e0219 */
[----:B---3--:R-:W-:-:S02]  /*76d0*/  LEA R12, P6, R25, R68, 0x2 ;  /* 0x00000044190c7211 */ /* 0x008fc400078c10ff */
        /* <DEDUP_REMOVED lines=43> */
[----:B------:R-:W-:Y:S01]  /*7990*/  IMAD R25, R4, 0x4, R5 ;  /* 0x0000000404197824 */ /* 0x000fe200078e0205 */
[C---:B---3--:R-:W-:Y:S02]  /*79a0*/  LEA R8, P6, R5.reuse, R68, 0x2 ;  /* 0x0000004405087211 */ /* 0x048fe400078c10ff */
        /* <DEDUP_REMOVED lines=48> */
[----:B------:R-:W-:Y:S01]  /*7cb0*/  IMAD R25, R4, 0x4, R5 ;  /* 0x0000000404197824 */ /* 0x000fe200078e0205 */
[C---:B-1----:R-:W-:Y:S02]  /*7cc0*/  LEA R20, P6, R5.reuse, R68, 0x2 ;  /* 0x0000004405147211 */ /* 0x042fe400078c10ff */
[----:B------:R-:W-:Y:S01]  /*7cd0*/  ISETP.LT.AND P4, PT, R76, c[0x0][0x17c], !P0 ;  /* 0x00005f004c007a0c */ /* 0x000fe20004781270 */
[----:B------:R1:W-:Y:S01]  /*7ce0*/  @P3 STG.E [R16.64], R7 ;  /* 0x0000000710003986 */ /* 0x0003e2000c10190e */
[----:B------:R-:W-:Y:S01]  /*7cf0*/  LEA.HI.X.SX32 R21, R5, R0, 0x2, P6 ;  /* 0x0000000005157211 */ /* 0x000fe200030f16ff */
[----:B------:R-:W-:Y:S01]  /*7d00*/  IMAD R5, R4, 0x4, R25 ;  /* 0x0000000404057824 */ /* 0x000fe200078e0219 */
[----:B--2---:R-:W-:-:S02]  /*7d10*/  LEA R12, P6, R25, R68, 0x2 ;  /* 0x00000044190c7211 */ /* 0x004fc400078c10ff */
[----:B------:R-:W-:Y:S01]  /*7d20*/  ISETP.LT.AND P3, PT, R75, c[0x0][0x17c], !P0 ;  /* 0x00005f004b007a0c */ /* 0x000fe20004761270 */
[----:B---3--:R-:W-:Y:S01]  /*7d30*/  IMAD R11, R4, 0x4, R5 ;  /* 0x00000004040b7824 */ /* 0x008fe200078e0205 */
[----:B------:R-:W-:Y:S01]  /*7d40*/  LEA.HI.X.SX32 R13, R25, R0, 0x2, P6 ;  /* 0x00000000190d7211 */ /* 0x000fe200030f16ff */
[----:B------:R-:W-:Y:S01]  /*7d50*/  @P2 STG.E [R20.64], R23 ;  /* 0x0000001714002986 */ /* 0x000fe2000c10190e */
[C---:B------:R-:W-:Y:S02]  /*7d60*/  LEA R8, P6, R5.reuse, R68, 0x2 ;  /* 0x0000004405087211 */ /* 0x040fe400078c10ff */
[----:B------:R-:W-:Y:S01]  /*7d70*/  ISETP.LT.AND P2, PT, R74, c[0x0][0x17c], !P0 ;  /* 0x00005f004a007a0c */ /* 0x000fe20004741270 */
[----:B------:R2:W-:Y:S01]  /*7d80*/  @P1 STG.E [R12.64], R19 ;  /* 0x000000130c001986 */ /* 0x0005e2000c10190e */
[----:B------:R-:W-:Y:S01]  /*7d90*/  LEA.HI.X.SX32 R9, R5, R0, 0x2, P6 ;  /* 0x0000000005097211 */ /* 0x000fe200030f16ff */
[----:B------:R-:W-:Y:S01]  /*7da0*/  IMAD R5, R4, 0x4, R11 ;  /* 0x0000000404057824 */ /* 0x000fe200078e020b */
[----:B------:R-:W-:-:S02]  /*7db0*/  LEA R6, P6, R11, R68, 0x2 ;  /* 0x000000440b067211 */ /* 0x000fc400078c10ff */
[----:B------:R-:W-:Y:S01]  /*7dc0*/  ISETP.LT.AND P1, PT, R73, c[0x0][0x17c], !P0 ;  /* 0x00005f0049007a0c */ /* 0x000fe20004721270 */
[----:B------:R-:W-:Y:S01]  /*7dd0*/  IMAD R15, R4, 0x4, R5 ;  /* 0x00000004040f7824 */ /* 0x000fe200078e0205 */
[----:B-1----:R-:W-:Y:S01]  /*7de0*/  LEA.HI.X.SX32 R7, R11, R0, 0x2, P6 ;  /* 0x000000000b077211 */ /* 0x002fe200030f16ff */
[----:B------:R1:W-:Y:S01]  /*7df0*/  @P5 STG.E [R8.64], R27 ;  /* 0x0000001b08005986 */ /* 0x0003e2000c10190e */
[C---:B------:R-:W-:Y:S02]  /*7e00*/  LEA R10, P6, R5.reuse, R68, 0x2 ;  /* 0x00000044050a7211 */ /* 0x040fe400078c10ff */
        /* <DEDUP_REMOVED lines=9> */
[----:B-1----:R-:W-:Y:S02]  /*7ea0*/  LEA R8, P6, R5, R68, 0x2 ;  /* 0x0000004405087211 */ /* 0x002fe400078c10ff */
[----:B------:R-:W-:Y:S01]  /*7eb0*/  ISETP.LT.AND P3, PT, R69, c[0x0][0x17c], !P0 ;  /* 0x00005f0045007a0c */ /* 0x000fe20004761270 */
[C---:B------:R-:W-:Y:S01]  /*7ec0*/  IMAD R17, R4.reuse, 0x4, R15 ;  /* 0x0000000404117824 */ /* 0x040fe200078e020f */
[----:B------:R-:W-:Y:S01]  /*7ed0*/  LEA.HI.X.SX32 R9, R5, R0, 0x2, P6 ;  /* 0x0000000005097211 */ /* 0x000fe200030f16ff */
[----:B------:R1:W-:Y:S01]  /*7ee0*/  @P2 STG.E [R12.64], R39 ;  /* 0x000000270c002986 */ /* 0x0003e2000c10190e */
[-C--:B---3--:R-:W-:Y:S01]  /*7ef0*/  LEA R6, P6, R15, R68.reuse, 0x2 ;  /* 0x000000440f067211 */ /* 0x088fe200078c10ff */
[----:B------:R-:W-:Y:S01]  /*7f00*/  IMAD R5, R4, 0x4, R17 ;  /* 0x0000000404057824 */ /* 0x000fe200078e0211 */
[----:B------:R-:W-:Y:S01]  /*7f10*/  ISETP.LT.AND P2, PT, R70, c[0x0][0x17c], !P0 ;  /* 0x00005f0046007a0c */ /* 0x000fe20004741270 */
[----:B------:R3:W-:Y:S01]  /*7f20*/  @P1 STG.E [R8.64], R43 ;  /* 0x0000002b08001986 */ /* 0x0007e2000c10190e */
[----:B--2---:R-:W-:Y:S01]  /*7f30*/  LEA R10, P1, R17, R68, 0x2 ;  /* 0x00000044110a7211 */ /* 0x004fe200078210ff */
[----:B------:R-:W-:Y:S01]  /*7f40*/  IMAD R19, R4, 0x4, R5 ;  /* 0x0000000404137824 */ /* 0x000fe200078e0205 */
[----:B------:R-:W-:-:S02]  /*7f50*/  LEA.HI.X.SX32 R7, R15, R0, 0x2, P6 ;  /* 0x000000000f077211 */ /* 0x000fc400030f16ff */
[----:B------:R-:W-:Y:S01]  /*7f60*/  LEA.HI.X.SX32 R11, R17, R0, 0x2, P1 ;  /* 0x00000000110b7211 */ /* 0x000fe200008f16ff */
[C---:B------:R-:W-:Y:S01]  /*7f70*/  IMAD R21, R4.reuse, 0x4, R19 ;  /* 0x0000000404157824 */ /* 0x040fe200078e0213 */
[-C--:B------:R-:W-:Y:S01]  /*7f80*/  LEA R14, P6, R5, R68.reuse, 0x2 ;  /* 0x00000044050e7211 */ /* 0x080fe200078c10ff */
[----:B------:R3:W-:Y:S01]  /*7f90*/  @P5 STG.E [R6.64], R47 ;  /* 0x0000002f06005986 */ /* 0x0007e2000c10190e */
[----:B-1----:R-:W-:Y:S02]  /*7fa0*/  LEA R12, P1, R19, R68, 0x2 ;  /* 0x00000044130c7211 */ /* 0x002fe400078210ff */
[-C--:B------:R-:W-:Y:S01]  /*7fb0*/  LEA.HI.X.SX32 R15, R5, R0.reuse, 0x2, P6 ;  /* 0x00000000050f7211 */ /* 0x080fe200030f16ff */
[----:B------:R-:W-:Y:S01]  /*7fc0*/  IMAD R5, R4, 0x4, R21 ;  /* 0x0000000404057824 */ /* 0x000fe200078e0215 */
[----:B------:R-:W-:Y:S01]  /*7fd0*/  LEA.HI.X.SX32 R13, R19, R0, 0x2, P1 ;  /* 0x00000000130d7211 */ /* 0x000fe200008f16ff */
[----:B------:R3:W-:Y:S01]  /*7fe0*/  @P4 STG.E [R10.64], R55 ;  /* 0x000000370a004986 */ /* 0x0007e2000c10190e */
[----:B------:R-:W-:-:S02]  /*7ff0*/  ISETP.LT.AND P1, PT, R3, c[0x0][0x17c], !P0 ;  /* 0x00005f0003007a0c */ /* 0x000fc40004721270 */
[----:B------:R-:W-:Y:S01]  /*8000*/  ISETP.LT.AND P0, PT, R2, c[0x0][0x17c], !P0 ;  /* 0x00005f0002007a0c */ /* 0x000fe20004701270 */
[----:B------:R3:W-:Y:S01]  /*8010*/  @P3 STG.E [R14.64], R51 ;  /* 0x000000330e003986 */ /* 0x0007e2000c10190e */
[----:B------:R-:W-:-:S03]  /*8020*/  LEA R16, P6, R21, R68, 0x2 ;  /* 0x0000004415107211 */ /* 0x000fc600078c10ff */
[----:B------:R3:W-:Y:S01]  /*8030*/  @P2 STG.E [R12.64], R59 ;  /* 0x0000003b0c002986 */ /* 0x0007e2000c10190e */
[----:B------:R-:W-:Y:S02]  /*8040*/  LEA.HI.X.SX32 R17, R21, R0, 0x2, P6 ;  /* 0x0000000015117211 */ /* 0x000fe400030f16ff */
[----:B------:R-:W-:-:S03]  /*8050*/  LEA R68, P6, R5, R68, 0x2 ;  /* 0x0000004405447211 */ /* 0x000fc600078c10ff */
[----:B------:R3:W-:Y:S01]  /*8060*/  @P1 STG.E [R16.64], R63 ;  /* 0x0000003f10001986 */ /* 0x0007e2000c10190e */
[----:B------:R-:W-:Y:S01]  /*8070*/  LEA.HI.X.SX32 R69, R5, R0, 0x2, P6 ;  /* 0x0000000005457211 */ /* 0x000fe200030f16ff */
[----:B------:R-:W-:Y:S08]  /*8080*/  @!P0 EXIT ;  /* 0x000000000000894d */ /* 0x000ff00003800000 */
[----:B------:R-:W-:Y:S01]  /*8090*/  STG.E [R68.64], R67 ;  /* 0x0000004344007986 */ /* 0x000fe2000c10190e */
[----:B------:R-:W-:Y:S05]  /*80a0*/  EXIT ;  /* 0x000000000000794d */ /* 0x000fea0003800000 */
.L_x_2:
[----:B------:R-:W-:-:S00]  /*80b0*/  BRA `(.L_x_2) ;  /* 0xfffffff000007947 */ /* 0x000fc0000383ffff */
[----:B------:R-:W-:-:S00]  /*80c0*/  NOP ;  /* 0x0000000000007918 */ /* 0x000fc00000000000 */
        /* <DEDUP_REMOVED lines=11> */
.L_x_3:


//--------------------- .nv.shared.matmul_kernel  --------------------------
	.section	.nv.shared.matmul_kernel,"aw",@nobits
	.sectionflags	@""
	.align	16
